//
// Generated by NVIDIA NVVM Compiler
//
// Compiler Build ID: CL-36424714
// Cuda compilation tools, release 13.0, V13.0.88
// Based on NVVM 20.0.0
//

.version 9.0
.target sm_100
.address_size 64

	// .globl	_Z15scan_kern_bs128Pj
// _ZZ15scan_kern_bs128PjE5shmem has been demoted

.visible .entry _Z15scan_kern_bs128Pj(
	.param .u64 .ptr .align 1 _Z15scan_kern_bs128Pj_param_0
)
{
	.reg .pred 	%p<18>;
	.reg .b32 	%r<161>;
	.reg .b64 	%rd<5>;
	// demoted variable
	.shared .align 4 .b8 _ZZ15scan_kern_bs128PjE5shmem[2048];
	ld.param.u64 	%rd2, [_Z15scan_kern_bs128Pj_param_0];
	cvta.to.global.u64 	%rd3, %rd2;
	mov.u32 	%r1, %tid.x;
	mul.wide.u32 	%rd4, %r1, 4;
	add.s64 	%rd1, %rd3, %rd4;
	ld.global.u32 	%r4, [%rd1];
	shr.u32 	%r5, %r1, 5;
	add.s32 	%r6, %r5, %r1;
	shl.b32 	%r7, %r6, 2;
	mov.u32 	%r8, _ZZ15scan_kern_bs128PjE5shmem;
	add.s32 	%r2, %r8, %r7;
	st.shared.u32 	[%r2], %r4;
	add.s32 	%r9, %r1, 128;
	ld.global.u32 	%r10, [%rd1+512];
	shr.u32 	%r11, %r9, 5;
	add.s32 	%r12, %r11, %r1;
	shl.b32 	%r13, %r12, 2;
	add.s32 	%r3, %r8, %r13;
	st.shared.u32 	[%r3+512], %r10;
	bar.sync 	0;
	setp.gt.u32 	%p1, %r1, 127;
	@%p1 bra 	$L__BB0_2;
	shl.b32 	%r14, %r1, 1;
	shr.u32 	%r15, %r14, 5;
	add.s32 	%r16, %r15, %r14;
	shr.u32 	%r17, %r1, 4;
	add.s32 	%r18, %r17, %r14;
	shl.b32 	%r19, %r18, 2;
	add.s32 	%r21, %r8, %r19;
	ld.shared.u32 	%r22, [%r21];
	shl.b32 	%r23, %r16, 2;
	add.s32 	%r24, %r8, %r23;
	ld.shared.u32 	%r25, [%r24+4];
	add.s32 	%r26, %r25, %r22;
	st.shared.u32 	[%r24+4], %r26;
$L__BB0_2:
	bar.sync 	0;
	setp.gt.u32 	%p2, %r1, 63;
	@%p2 bra 	$L__BB0_4;
	shl.b32 	%r27, %r1, 2;
	shr.u32 	%r28, %r27, 5;
	add.s32 	%r29, %r28, %r27;
	shl.b32 	%r30, %r29, 2;
	add.s32 	%r32, %r8, %r30;
	ld.shared.u32 	%r33, [%r32+4];
	ld.shared.u32 	%r34, [%r32+12];
	add.s32 	%r35, %r34, %r33;
	st.shared.u32 	[%r32+12], %r35;
$L__BB0_4:
	bar.sync 	0;
	setp.gt.u32 	%p3, %r1, 31;
	@%p3 bra 	$L__BB0_6;
	shl.b32 	%r36, %r1, 3;
	shr.u32 	%r37, %r36, 5;
	add.s32 	%r38, %r37, %r36;
	shl.b32 	%r39, %r38, 2;
	add.s32 	%r41, %r8, %r39;
	ld.shared.u32 	%r42, [%r41+12];
	ld.shared.u32 	%r43, [%r41+28];
	add.s32 	%r44, %r43, %r42;
	st.shared.u32 	[%r41+28], %r44;
$L__BB0_6:
	bar.sync 	0;
	setp.gt.u32 	%p4, %r1, 15;
	@%p4 bra 	$L__BB0_8;
	shl.b32 	%r45, %r1, 4;
	shr.u32 	%r46, %r45, 5;
	add.s32 	%r47, %r46, %r45;
	shl.b32 	%r48, %r47, 2;
	add.s32 	%r50, %r8, %r48;
	ld.shared.u32 	%r51, [%r50+28];
	ld.shared.u32 	%r52, [%r50+60];
	add.s32 	%r53, %r52, %r51;
	st.shared.u32 	[%r50+60], %r53;
$L__BB0_8:
	bar.sync 	0;
	setp.gt.u32 	%p5, %r1, 7;
	@%p5 bra 	$L__BB0_10;
	shl.b32 	%r54, %r1, 5;
	add.s32 	%r55, %r1, %r54;
	shl.b32 	%r56, %r55, 2;
	add.s32 	%r58, %r8, %r56;
	ld.shared.u32 	%r59, [%r58+60];
	mad.lo.s32 	%r60, %r1, 132, %r8;
	ld.shared.u32 	%r61, [%r60+124];
	add.s32 	%r62, %r61, %r59;
	st.shared.u32 	[%r60+124], %r62;
$L__BB0_10:
	bar.sync 	0;
	setp.gt.u32 	%p6, %r1, 3;
	@%p6 bra 	$L__BB0_12;
	shl.b32 	%r63, %r1, 6;
	shr.u32 	%r64, %r63, 5;
	add.s32 	%r65, %r64, %r63;
	shl.b32 	%r66, %r65, 2;
	add.s32 	%r68, %r8, %r66;
	ld.shared.u32 	%r69, [%r68+124];
	ld.shared.u32 	%r70, [%r68+256];
	add.s32 	%r71, %r70, %r69;
	st.shared.u32 	[%r68+256], %r71;
$L__BB0_12:
	bar.sync 	0;
	setp.gt.u32 	%p7, %r1, 1;
	@%p7 bra 	$L__BB0_14;
	shl.b32 	%r72, %r1, 7;
	shr.u32 	%r73, %r72, 5;
	add.s32 	%r74, %r72, %r73;
	shl.b32 	%r75, %r74, 2;
	add.s32 	%r77, %r8, %r75;
	ld.shared.u32 	%r78, [%r77+256];
	ld.shared.u32 	%r79, [%r77+520];
	add.s32 	%r80, %r79, %r78;
	st.shared.u32 	[%r77+520], %r80;
$L__BB0_14:
	bar.sync 	0;
	setp.ne.s32 	%p8, %r1, 0;
	@%p8 bra 	$L__BB0_16;
	ld.shared.u32 	%r81, [_ZZ15scan_kern_bs128PjE5shmem+520];
	ld.shared.u32 	%r82, [_ZZ15scan_kern_bs128PjE5shmem+1048];
	add.s32 	%r83, %r82, %r81;
	st.shared.u32 	[_ZZ15scan_kern_bs128PjE5shmem+1048], %r83;
$L__BB0_16:
	setp.ne.s32 	%p9, %r1, 0;
	bar.sync 	0;
	@%p9 bra 	$L__BB0_18;
	mov.b32 	%r84, 0;
	st.shared.u32 	[_ZZ15scan_kern_bs128PjE5shmem+1048], %r84;
$L__BB0_18:
	setp.ne.s32 	%p10, %r1, 0;
	bar.sync 	0;
	@%p10 bra 	$L__BB0_20;
	ld.shared.u32 	%r85, [_ZZ15scan_kern_bs128PjE5shmem+520];
	ld.shared.u32 	%r86, [_ZZ15scan_kern_bs128PjE5shmem+1048];
	add.s32 	%r87, %r86, %r85;
	st.shared.u32 	[_ZZ15scan_kern_bs128PjE5shmem+1048], %r87;
	st.shared.u32 	[_ZZ15scan_kern_bs128PjE5shmem+520], %r86;
$L__BB0_20:
	setp.gt.u32 	%p11, %r1, 1;
	bar.sync 	0;
	@%p11 bra 	$L__BB0_22;
	shl.b32 	%r88, %r1, 7;
	shr.u32 	%r89, %r88, 5;
	add.s32 	%r90, %r88, %r89;
	shl.b32 	%r91, %r90, 2;
	add.s32 	%r93, %r8, %r91;
	ld.shared.u32 	%r94, [%r93+256];
	ld.shared.u32 	%r95, [%r93+520];
	add.s32 	%r96, %r95, %r94;
	st.shared.u32 	[%r93+520], %r96;
	st.shared.u32 	[%r93+256], %r95;
$L__BB0_22:
	setp.gt.u32 	%p12, %r1, 3;
	bar.sync 	0;
	@%p12 bra 	$L__BB0_24;
	shl.b32 	%r97, %r1, 6;
	shr.u32 	%r98, %r97, 5;
	add.s32 	%r99, %r98, %r97;
	shl.b32 	%r100, %r99, 2;
	add.s32 	%r102, %r8, %r100;
	ld.shared.u32 	%r103, [%r102+124];
	ld.shared.u32 	%r104, [%r102+256];
	add.s32 	%r105, %r104, %r103;
	st.shared.u32 	[%r102+256], %r105;
	st.shared.u32 	[%r102+124], %r104;
$L__BB0_24:
	setp.gt.u32 	%p13, %r1, 7;
	bar.sync 	0;
	@%p13 bra 	$L__BB0_26;
	shl.b32 	%r106, %r1, 5;
	add.s32 	%r107, %r1, %r106;
	shl.b32 	%r108, %r107, 2;
	add.s32 	%r110, %r8, %r108;
	ld.shared.u32 	%r111, [%r110+60];
	mad.lo.s32 	%r112, %r1, 132, %r8;
	ld.shared.u32 	%r113, [%r112+124];
	add.s32 	%r114, %r113, %r111;
	st.shared.u32 	[%r112+124], %r114;
	ld.shared.u32 	%r115, [%r110+60];
	sub.s32 	%r116, %r114, %r115;
	st.shared.u32 	[%r110+60], %r116;
$L__BB0_26:
	setp.gt.u32 	%p14, %r1, 15;
	bar.sync 	0;
	@%p14 bra 	$L__BB0_28;
	shl.b32 	%r117, %r1, 4;
	shr.u32 	%r118, %r117, 5;
	add.s32 	%r119, %r118, %r117;
	shl.b32 	%r120, %r119, 2;
	add.s32 	%r122, %r8, %r120;
	ld.shared.u32 	%r123, [%r122+28];
	ld.shared.u32 	%r124, [%r122+60];
	add.s32 	%r125, %r124, %r123;
	st.shared.u32 	[%r122+60], %r125;
	st.shared.u32 	[%r122+28], %r124;
$L__BB0_28:
	setp.gt.u32 	%p15, %r1, 31;
	bar.sync 	0;
	@%p15 bra 	$L__BB0_30;
	shl.b32 	%r126, %r1, 3;
	shr.u32 	%r127, %r126, 5;
	add.s32 	%r128, %r127, %r126;
	shl.b32 	%r129, %r128, 2;
	add.s32 	%r131, %r8, %r129;
	ld.shared.u32 	%r132, [%r131+12];
	ld.shared.u32 	%r133, [%r131+28];
	add.s32 	%r134, %r133, %r132;
	st.shared.u32 	[%r131+28], %r134;
	st.shared.u32 	[%r131+12], %r133;
$L__BB0_30:
	setp.gt.u32 	%p16, %r1, 63;
	bar.sync 	0;
	@%p16 bra 	$L__BB0_32;
	shl.b32 	%r135, %r1, 2;
	shr.u32 	%r136, %r135, 5;
	add.s32 	%r137, %r136, %r135;
	shl.b32 	%r138, %r137, 2;
	add.s32 	%r140, %r8, %r138;
	ld.shared.u32 	%r141, [%r140+4];
	ld.shared.u32 	%r142, [%r140+12];
	add.s32 	%r143, %r142, %r141;
	st.shared.u32 	[%r140+12], %r143;
	st.shared.u32 	[%r140+4], %r142;
$L__BB0_32:
	setp.gt.u32 	%p17, %r1, 127;
	bar.sync 	0;
	@%p17 bra 	$L__BB0_34;
	shl.b32 	%r144, %r1, 1;
	shr.u32 	%r145, %r144, 5;
	add.s32 	%r146, %r145, %r144;
	shr.u32 	%r147, %r1, 4;
	add.s32 	%r148, %r147, %r144;
	shl.b32 	%r149, %r148, 2;
	add.s32 	%r151, %r8, %r149;
	ld.shared.u32 	%r152, [%r151];
	shl.b32 	%r153, %r146, 2;
	add.s32 	%r154, %r8, %r153;
	ld.shared.u32 	%r155, [%r154+4];
	add.s32 	%r156, %r155, %r152;
	st.shared.u32 	[%r154+4], %r156;
	ld.shared.u32 	%r157, [%r151];
	sub.s32 	%r158, %r156, %r157;
	st.shared.u32 	[%r151], %r158;
$L__BB0_34:
	bar.sync 	0;
	ld.shared.u32 	%r159, [%r2];
	st.global.u32 	[%rd1], %r159;
	ld.shared.u32 	%r160, [%r3+512];
	st.global.u32 	[%rd1+512], %r160;
	bar.sync 	0;
	ret;

}
	// .globl	_Z12hist256_kernPhiPj
.visible .entry _Z12hist256_kernPhiPj(
	.param .u64 .ptr .align 1 _Z12hist256_kernPhiPj_param_0,
	.param .u32 _Z12hist256_kernPhiPj_param_1,
	.param .u64 .ptr .align 1 _Z12hist256_kernPhiPj_param_2
)
{
	.reg .pred 	%p<7>;
	.reg .b32 	%r<41>;
	.reg .b64 	%rd<23>;

	ld.param.u64 	%rd3, [_Z12hist256_kernPhiPj_param_0];
	ld.param.u32 	%r12, [_Z12hist256_kernPhiPj_param_1];
	ld.param.u64 	%rd4, [_Z12hist256_kernPhiPj_param_2];
	cvta.to.global.u64 	%rd1, %rd4;
	cvta.to.global.u64 	%rd2, %rd3;
	mov.u32 	%r13, %nctaid.x;
	mov.u32 	%r14, %ntid.x;
	mul.lo.s32 	%r1, %r13, %r14;
	mov.u32 	%r15, %ctaid.x;
	mov.u32 	%r16, %tid.x;
	mad.lo.s32 	%r39, %r15, %r14, %r16;
	setp.ge.s32 	%p1, %r39, %r12;
	@%p1 bra 	$L__BB1_7;
	add.s32 	%r17, %r39, %r1;
	max.s32 	%r18, %r12, %r17;
	setp.lt.s32 	%p2, %r17, %r12;
	selp.u32 	%r19, 1, 0, %p2;
	add.s32 	%r20, %r17, %r19;
	sub.s32 	%r21, %r18, %r20;
	div.u32 	%r22, %r21, %r1;
	add.s32 	%r3, %r22, %r19;
	and.b32  	%r23, %r3, 3;
	setp.eq.s32 	%p3, %r23, 3;
	@%p3 bra 	$L__BB1_4;
	add.s32 	%r24, %r3, 1;
	and.b32  	%r25, %r24, 3;
	neg.s32 	%r37, %r25;
$L__BB1_3:
	.pragma "nounroll";
	cvt.s64.s32 	%rd5, %r39;
	add.s64 	%rd6, %rd2, %rd5;
	ld.global.u8 	%r26, [%rd6];
	mul.wide.u32 	%rd7, %r26, 4;
	add.s64 	%rd8, %rd1, %rd7;
	atom.global.add.u32 	%r27, [%rd8], 1;
	add.s32 	%r39, %r39, %r1;
	add.s32 	%r37, %r37, 1;
	setp.ne.s32 	%p4, %r37, 0;
	@%p4 bra 	$L__BB1_3;
$L__BB1_4:
	setp.lt.u32 	%p5, %r3, 3;
	@%p5 bra 	$L__BB1_7;
	cvt.s64.s32 	%rd13, %r1;
	shl.b32 	%r36, %r1, 2;
$L__BB1_6:
	cvt.s64.s32 	%rd9, %r39;
	add.s64 	%rd10, %rd2, %rd9;
	ld.global.u8 	%r28, [%rd10];
	mul.wide.u32 	%rd11, %r28, 4;
	add.s64 	%rd12, %rd1, %rd11;
	atom.global.add.u32 	%r29, [%rd12], 1;
	add.s64 	%rd14, %rd10, %rd13;
	ld.global.u8 	%r30, [%rd14];
	mul.wide.u32 	%rd15, %r30, 4;
	add.s64 	%rd16, %rd1, %rd15;
	atom.global.add.u32 	%r31, [%rd16], 1;
	add.s64 	%rd17, %rd14, %rd13;
	ld.global.u8 	%r32, [%rd17];
	mul.wide.u32 	%rd18, %r32, 4;
	add.s64 	%rd19, %rd1, %rd18;
	atom.global.add.u32 	%r33, [%rd19], 1;
	add.s64 	%rd20, %rd17, %rd13;
	ld.global.u8 	%r34, [%rd20];
	mul.wide.u32 	%rd21, %r34, 4;
	add.s64 	%rd22, %rd1, %rd21;
	atom.global.add.u32 	%r35, [%rd22], 1;
	add.s32 	%r39, %r36, %r39;
	setp.lt.s32 	%p6, %r39, %r12;
	@%p6 bra 	$L__BB1_6;
$L__BB1_7:
	ret;

}
	// .globl	_Z12sort256_kernPhS_iPj
.visible .entry _Z12sort256_kernPhS_iPj(
	.param .u64 .ptr .align 1 _Z12sort256_kernPhS_iPj_param_0,
	.param .u64 .ptr .align 1 _Z12sort256_kernPhS_iPj_param_1,
	.param .u32 _Z12sort256_kernPhS_iPj_param_2,
	.param .u64 .ptr .align 1 _Z12sort256_kernPhS_iPj_param_3
)
{
	.reg .pred 	%p<7>;
	.reg .b16 	%rs<6>;
	.reg .b32 	%r<46>;
	.reg .b64 	%rd<35>;

	ld.param.u64 	%rd4, [_Z12sort256_kernPhS_iPj_param_0];
	ld.param.u64 	%rd5, [_Z12sort256_kernPhS_iPj_param_1];
	ld.param.u32 	%r12, [_Z12sort256_kernPhS_iPj_param_2];
	ld.param.u64 	%rd6, [_Z12sort256_kernPhS_iPj_param_3];
	cvta.to.global.u64 	%rd1, %rd5;
	cvta.to.global.u64 	%rd2, %rd6;
	cvta.to.global.u64 	%rd3, %rd4;
	mov.u32 	%r13, %nctaid.x;
	mov.u32 	%r14, %ntid.x;
	mul.lo.s32 	%r1, %r13, %r14;
	mov.u32 	%r15, %ctaid.x;
	mov.u32 	%r16, %tid.x;
	mad.lo.s32 	%r44, %r15, %r14, %r16;
	setp.ge.s32 	%p1, %r44, %r12;
	@%p1 bra 	$L__BB2_7;
	add.s32 	%r17, %r44, %r1;
	max.s32 	%r18, %r12, %r17;
	setp.lt.s32 	%p2, %r17, %r12;
	selp.u32 	%r19, 1, 0, %p2;
	add.s32 	%r20, %r17, %r19;
	sub.s32 	%r21, %r18, %r20;
	div.u32 	%r22, %r21, %r1;
	add.s32 	%r3, %r22, %r19;
	and.b32  	%r23, %r3, 3;
	setp.eq.s32 	%p3, %r23, 3;
	@%p3 bra 	$L__BB2_4;
	add.s32 	%r24, %r3, 1;
	and.b32  	%r25, %r24, 3;
	neg.s32 	%r42, %r25;
$L__BB2_3:
	.pragma "nounroll";
	cvt.s64.s32 	%rd7, %r44;
	add.s64 	%rd8, %rd3, %rd7;
	ld.global.u8 	%rs1, [%rd8];
	cvt.u32.u16 	%r26, %rs1;
	and.b32  	%r27, %r26, 255;
	mul.wide.u32 	%rd9, %r27, 4;
	add.s64 	%rd10, %rd2, %rd9;
	atom.global.add.u32 	%r28, [%rd10], 1;
	cvt.s64.s32 	%rd11, %r28;
	add.s64 	%rd12, %rd1, %rd11;
	st.global.u8 	[%rd12], %rs1;
	add.s32 	%r44, %r44, %r1;
	add.s32 	%r42, %r42, 1;
	setp.ne.s32 	%p4, %r42, 0;
	@%p4 bra 	$L__BB2_3;
$L__BB2_4:
	setp.lt.u32 	%p5, %r3, 3;
	@%p5 bra 	$L__BB2_7;
	cvt.s64.s32 	%rd19, %r1;
	shl.b32 	%r41, %r1, 2;
$L__BB2_6:
	cvt.s64.s32 	%rd13, %r44;
	add.s64 	%rd14, %rd3, %rd13;
	ld.global.u8 	%rs2, [%rd14];
	cvt.u32.u16 	%r29, %rs2;
	and.b32  	%r30, %r29, 255;
	mul.wide.u32 	%rd15, %r30, 4;
	add.s64 	%rd16, %rd2, %rd15;
	atom.global.add.u32 	%r31, [%rd16], 1;
	cvt.s64.s32 	%rd17, %r31;
	add.s64 	%rd18, %rd1, %rd17;
	st.global.u8 	[%rd18], %rs2;
	add.s64 	%rd20, %rd14, %rd19;
	ld.global.u8 	%rs3, [%rd20];
	cvt.u32.u16 	%r32, %rs3;
	and.b32  	%r33, %r32, 255;
	mul.wide.u32 	%rd21, %r33, 4;
	add.s64 	%rd22, %rd2, %rd21;
	atom.global.add.u32 	%r34, [%rd22], 1;
	cvt.s64.s32 	%rd23, %r34;
	add.s64 	%rd24, %rd1, %rd23;
	st.global.u8 	[%rd24], %rs3;
	add.s64 	%rd25, %rd20, %rd19;
	ld.global.u8 	%rs4, [%rd25];
	cvt.u32.u16 	%r35, %rs4;
	and.b32  	%r36, %r35, 255;
	mul.wide.u32 	%rd26, %r36, 4;
	add.s64 	%rd27, %rd2, %rd26;
	atom.global.add.u32 	%r37, [%rd27], 1;
	cvt.s64.s32 	%rd28, %r37;
	add.s64 	%rd29, %rd1, %rd28;
	st.global.u8 	[%rd29], %rs4;
	add.s64 	%rd30, %rd25, %rd19;
	ld.global.u8 	%rs5, [%rd30];
	cvt.u32.u16 	%r38, %rs5;
	and.b32  	%r39, %r38, 255;
	mul.wide.u32 	%rd31, %r39, 4;
	add.s64 	%rd32, %rd2, %rd31;
	atom.global.add.u32 	%r40, [%rd32], 1;
	cvt.s64.s32 	%rd33, %r40;
	add.s64 	%rd34, %rd1, %rd33;
	st.global.u8 	[%rd34], %rs5;
	add.s32 	%r44, %r41, %r44;
	setp.lt.s32 	%p6, %r44, %r12;
	@%p6 bra 	$L__BB2_6;
$L__BB2_7:
	ret;

}


// ===== COMPILED SASS (sm_100) =====

	.target	sm_100

	.elftype	@"ET_EXEC"


//--------------------- .note.nv.tkinfo           --------------------------
	.section	.note.nv.tkinfo,"",@"SHT_NOTE"
	.sectionflags	@"SHF_NOTE_NV_TKINFO"
	.tkinfo
        /*0018*/ 	.word	0x00000002
        /*0030*/ 	.string	""
        /*0030*/ 	.string	"ptxas"
        /*0030*/ 	.string	"Cuda compilation tools, release 13.0, V13.0.88"
        /*0030*/ 	.string	"Build cuda_13.0.r13.0/compiler.36424714_0"
        /*0030*/ 	.string	"-arch sm_100 -m 64 "



//--------------------- .note.nv.cuinfo           --------------------------
	.section	.note.nv.cuinfo,"",@"SHT_NOTE"
	.sectionflags	@"SHF_NOTE_NV_CUINFO"
        /*0018*/ 	.short	0x0002
        /*001a*/ 	.short	0x0064
        /*001c*/ 	.short	0x0082
	.zero		2


//--------------------- .nv.info                  --------------------------
	.section	.nv.info,"",@"SHT_CUDA_INFO"
	.align	4


	//----- nvinfo : EIATTR_REGCOUNT
	.align		4
        /*0000*/ 	.byte	0x04, 0x2f
        /*0002*/ 	.short	(.L_1 - .L_0)
	.align		4
.L_0:
        /*0004*/ 	.word	index@(_Z15scan_kern_bs128Pj)
        /*0008*/ 	.word	0x0000000f


	//----- nvinfo : EIATTR_FRAME_SIZE
	.align		4
.L_1:
        /*000c*/ 	.byte	0x04, 0x11
        /*000e*/ 	.short	(.L_3 - .L_2)
	.align		4
.L_2:
        /*0010*/ 	.word	index@(_Z15scan_kern_bs128Pj)
        /*0014*/ 	.word	0x00000000


	//----- nvinfo : EIATTR_REGCOUNT
	.align		4
.L_3:
        /*0018*/ 	.byte	0x04, 0x2f
        /*001a*/ 	.short	(.L_5 - .L_4)
	.align		4
.L_4:
        /*001c*/ 	.word	index@(_Z12hist256_kernPhiPj)
        /*0020*/ 	.word	0x00000018


	//----- nvinfo : EIATTR_FRAME_SIZE
	.align		4
.L_5:
        /*0024*/ 	.byte	0x04, 0x11
        /*0026*/ 	.short	(.L_7 - .L_6)
	.align		4
.L_6:
        /*0028*/ 	.word	index@(_Z12hist256_kernPhiPj)
        /*002c*/ 	.word	0x00000000


	//----- nvinfo : EIATTR_REGCOUNT
	.align		4
.L_7:
        /*0030*/ 	.byte	0x04, 0x2f
        /*0032*/ 	.short	(.L_9 - .L_8)
	.align		4
.L_8:
        /*0034*/ 	.word	index@(_Z12sort256_kernPhS_iPj)
        /*0038*/ 	.word	0x0000001a


	//----- nvinfo : EIATTR_FRAME_SIZE
	.align		4
.L_9:
        /*003c*/ 	.byte	0x04, 0x11
        /*003e*/ 	.short	(.L_11 - .L_10)
	.align		4
.L_10:
        /*0040*/ 	.word	index@(_Z12sort256_kernPhS_iPj)
        /*0044*/ 	.word	0x00000000


	//----- nvinfo : EIATTR_MIN_STACK_SIZE
	.align		4
.L_11:
        /*0048*/ 	.byte	0x04, 0x12
        /*004a*/ 	.short	(.L_13 - .L_12)
	.align		4
.L_12:
        /*004c*/ 	.word	index@(_Z12sort256_kernPhS_iPj)
        /*0050*/ 	.word	0x00000000


	//----- nvinfo : EIATTR_MIN_STACK_SIZE
	.align		4
.L_13:
        /*0054*/ 	.byte	0x04, 0x12
        /*0056*/ 	.short	(.L_15 - .L_14)
	.align		4
.L_14:
        /*0058*/ 	.word	index@(_Z12hist256_kernPhiPj)
        /*005c*/ 	.word	0x00000000


	//----- nvinfo : EIATTR_MIN_STACK_SIZE
	.align		4
.L_15:
        /*0060*/ 	.byte	0x04, 0x12
        /*0062*/ 	.short	(.L_17 - .L_16)
	.align		4
.L_16:
        /*0064*/ 	.word	index@(_Z15scan_kern_bs128Pj)
        /*0068*/ 	.word	0x00000000
.L_17:


//--------------------- .nv.compat                --------------------------
	.section	.nv.compat,"",@"SHT_CUDA_COMPAT_INFO"
	.align	4
        /*0000*/ 	.byte	0x02, 0x09, 0x00, 0x00, 0x02, 0x02, 0x01, 0x00, 0x02, 0x05, 0x05, 0x00, 0x03, 0x07, 0x01, 0x01
        /*0010*/ 	.byte	0x02, 0x03, 0x00, 0x00, 0x02, 0x06, 0x01, 0x00, 0x04, 0x0b, 0x08, 0x00, 0x09, 0x00, 0x00, 0x00
        /*0020*/ 	.byte	0x00, 0x00, 0x00, 0x00


//--------------------- .nv.info._Z12sort256_kernPhS_iPj --------------------------
	.section	.nv.info._Z12sort256_kernPhS_iPj,"",@"SHT_CUDA_INFO"
	.sectionflags	@""
	.align	4


	//----- nvinfo : EIATTR_CUDA_API_VERSION
	.align		4
        /*0000*/ 	.byte	0x04, 0x37
        /*0002*/ 	.short	(.L_19 - .L_18)
.L_18:
        /*0004*/ 	.word	0x00000082


	//----- nvinfo : EIATTR_KPARAM_INFO
	.align		4
.L_19:
        /*0008*/ 	.byte	0x04, 0x17
        /*000a*/ 	.short	(.L_21 - .L_20)
.L_20:
        /*000c*/ 	.word	0x00000000
        /*0010*/ 	.short	0x0003
        /*0012*/ 	.short	0x0018
        /*0014*/ 	.byte	0x00, 0xf5, 0x21, 0x00


	//----- nvinfo : EIATTR_KPARAM_INFO
	.align		4
.L_21:
        /*0018*/ 	.byte	0x04, 0x17
        /*001a*/ 	.short	(.L_23 - .L_22)
.L_22:
        /*001c*/ 	.word	0x00000000
        /*0020*/ 	.short	0x0002
        /*0022*/ 	.short	0x0010
        /*0024*/ 	.byte	0x00, 0xf0, 0x11, 0x00


	//----- nvinfo : EIATTR_KPARAM_INFO
	.align		4
.L_23:
        /*0028*/ 	.byte	0x04, 0x17
        /*002a*/ 	.short	(.L_25 - .L_24)
.L_24:
        /*002c*/ 	.word	0x00000000
        /*0030*/ 	.short	0x0001
        /*0032*/ 	.short	0x0008
        /*0034*/ 	.byte	0x00, 0xf5, 0x21, 0x00


	//----- nvinfo : EIATTR_KPARAM_INFO
	.align		4
.L_25:
        /*0038*/ 	.byte	0x04, 0x17
        /*003a*/ 	.short	(.L_27 - .L_26)
.L_26:
        /*003c*/ 	.word	0x00000000
        /*0040*/ 	.short	0x0000
        /*0042*/ 	.short	0x0000
        /*0044*/ 	.byte	0x00, 0xf5, 0x21, 0x00


	//----- nvinfo : EIATTR_SPARSE_MMA_MASK
	.align		4
.L_27:
        /*0048*/ 	.byte	0x03, 0x50
        /*004a*/ 	.short	0x0000


	//----- nvinfo : EIATTR_MAXREG_COUNT
	.align		4
        /*004c*/ 	.byte	0x03, 0x1b
        /*004e*/ 	.short	0x00ff


	//----- nvinfo : EIATTR_MERCURY_ISA_VERSION
	.align		4
        /*0050*/ 	.byte	0x03, 0x5f
        /*0052*/ 	.short	0x0101


	//----- nvinfo : EIATTR_VRC_CTA_INIT_COUNT
	.align		4
        /*0054*/ 	.byte	0x02, 0x4a
	.zero		1
	.zero		1


	//----- nvinfo : EIATTR_EXIT_INSTR_OFFSETS
	.align		4
        /*0058*/ 	.byte	0x04, 0x1c
        /*005a*/ 	.short	(.L_29 - .L_28)


	//   ....[0]....
.L_28:
        /*005c*/ 	.word	0x00000090


	//   ....[1]....
        /*0060*/ 	.word	0x000003b0


	//   ....[2]....
        /*0064*/ 	.word	0x00000630


	//----- nvinfo : EIATTR_CRS_STACK_SIZE
	.align		4
.L_29:
        /*0068*/ 	.byte	0x04, 0x1e
        /*006a*/ 	.short	(.L_31 - .L_30)
.L_30:
        /*006c*/ 	.word	0x00000000


	//----- nvinfo : EIATTR_CBANK_PARAM_SIZE
	.align		4
.L_31:
        /*0070*/ 	.byte	0x03, 0x19
        /*0072*/ 	.short	0x0020


	//----- nvinfo : EIATTR_PARAM_CBANK
	.align		4
        /*0074*/ 	.byte	0x04, 0x0a
        /*0076*/ 	.short	(.L_33 - .L_32)
	.align		4
.L_32:
        /*0078*/ 	.word	index@(.nv.constant0._Z12sort256_kernPhS_iPj)
        /*007c*/ 	.short	0x0380
        /*007e*/ 	.short	0x0020


	//----- nvinfo : EIATTR_SW_WAR
	.align		4
.L_33:
        /*0080*/ 	.byte	0x04, 0x36
        /*0082*/ 	.short	(.L_35 - .L_34)
.L_34:
        /*0084*/ 	.word	0x00000008
.L_35:


//--------------------- .nv.info._Z12hist256_kernPhiPj --------------------------
	.section	.nv.info._Z12hist256_kernPhiPj,"",@"SHT_CUDA_INFO"
	.sectionflags	@""
	.align	4


	//----- nvinfo : EIATTR_CUDA_API_VERSION
	.align		4
        /*0000*/ 	.byte	0x04, 0x37
        /*0002*/ 	.short	(.L_37 - .L_36)
.L_36:
        /*0004*/ 	.word	0x00000082


	//----- nvinfo : EIATTR_KPARAM_INFO
	.align		4
.L_37:
        /*0008*/ 	.byte	0x04, 0x17
        /*000a*/ 	.short	(.L_39 - .L_38)
.L_38:
        /*000c*/ 	.word	0x00000000
        /*0010*/ 	.short	0x0002
        /*0012*/ 	.short	0x0010
        /*0014*/ 	.byte	0x00, 0xf5, 0x21, 0x00


	//----- nvinfo : EIATTR_KPARAM_INFO
	.align		4
.L_39:
        /*0018*/ 	.byte	0x04, 0x17
        /*001a*/ 	.short	(.L_41 - .L_40)
.L_40:
        /*001c*/ 	.word	0x00000000
        /*0020*/ 	.short	0x0001
        /*0022*/ 	.short	0x0008
        /*0024*/ 	.byte	0x00, 0xf0, 0x11, 0x00


	//----- nvinfo : EIATTR_KPARAM_INFO
	.align		4
.L_41:
        /*0028*/ 	.byte	0x04, 0x17
        /*002a*/ 	.short	(.L_43 - .L_42)
.L_42:
        /*002c*/ 	.word	0x00000000
        /*0030*/ 	.short	0x0000
        /*0032*/ 	.short	0x0000
        /*0034*/ 	.byte	0x00, 0xf5, 0x21, 0x00


	//----- nvinfo : EIATTR_SPARSE_MMA_MASK
	.align		4
.L_43:
        /*0038*/ 	.byte	0x03, 0x50
        /*003a*/ 	.short	0x0000


	//----- nvinfo : EIATTR_MAXREG_COUNT
	.align		4
        /*003c*/ 	.byte	0x03, 0x1b
        /*003e*/ 	.short	0x00ff


	//----- nvinfo : EIATTR_MERCURY_ISA_VERSION
	.align		4
        /*0040*/ 	.byte	0x03, 0x5f
        /*0042*/ 	.short	0x0101


	//----- nvinfo : EIATTR_VRC_CTA_INIT_COUNT
	.align		4
        /*0044*/ 	.byte	0x02, 0x4a
	.zero		1
	.zero		1


	//----- nvinfo : EIATTR_EXIT_INSTR_OFFSETS
	.align		4
        /*0048*/ 	.byte	0x04, 0x1c
        /*004a*/ 	.short	(.L_45 - .L_44)


	//   ....[0]....
.L_44:
        /*004c*/ 	.word	0x00000090


	//   ....[1]....
        /*0050*/ 	.word	0x00000380


	//   ....[2]....
        /*0054*/ 	.word	0x00000540


	//----- nvinfo : EIATTR_CRS_STACK_SIZE
	.align		4
.L_45:
        /*0058*/ 	.byte	0x04, 0x1e
        /*005a*/ 	.short	(.L_47 - .L_46)
.L_46:
        /*005c*/ 	.word	0x00000000


	//----- nvinfo : EIATTR_CBANK_PARAM_SIZE
	.align		4
.L_47:
        /*0060*/ 	.byte	0x03, 0x19
        /*0062*/ 	.short	0x0018


	//----- nvinfo : EIATTR_PARAM_CBANK
	.align		4
        /*0064*/ 	.byte	0x04, 0x0a
        /*0066*/ 	.short	(.L_49 - .L_48)
	.align		4
.L_48:
        /*0068*/ 	.word	index@(.nv.constant0._Z12hist256_kernPhiPj)
        /*006c*/ 	.short	0x0380
        /*006e*/ 	.short	0x0018


	//----- nvinfo : EIATTR_SW_WAR
	.align		4
.L_49:
        /*0070*/ 	.byte	0x04, 0x36
        /*0072*/ 	.short	(.L_51 - .L_50)
.L_50:
        /*0074*/ 	.word	0x00000008
.L_51:


//--------------------- .nv.info._Z15scan_kern_bs128Pj --------------------------
	.section	.nv.info._Z15scan_kern_bs128Pj,"",@"SHT_CUDA_INFO"
	.sectionflags	@""
	.align	4


	//----- nvinfo : EIATTR_CUDA_API_VERSION
	.align		4
        /*0000*/ 	.byte	0x04, 0x37
        /*0002*/ 	.short	(.L_53 - .L_52)
.L_52:
        /*0004*/ 	.word	0x00000082


	//----- nvinfo : EIATTR_KPARAM_INFO
	.align		4
.L_53:
        /*0008*/ 	.byte	0x04, 0x17
        /*000a*/ 	.short	(.L_55 - .L_54)
.L_54:
        /*000c*/ 	.word	0x00000000
        /*0010*/ 	.short	0x0000
        /*0012*/ 	.short	0x0000
        /*0014*/ 	.byte	0x00, 0xf5, 0x21, 0x00


	//----- nvinfo : EIATTR_SPARSE_MMA_MASK
	.align		4
.L_55:
        /*0018*/ 	.byte	0x03, 0x50
        /*001a*/ 	.short	0x0000


	//----- nvinfo : EIATTR_MAXREG_COUNT
	.align		4
        /*001c*/ 	.byte	0x03, 0x1b
        /*001e*/ 	.short	0x00ff


	//----- nvinfo : EIATTR_NUM_BARRIERS
	.align		4
        /*0020*/ 	.byte	0x02, 0x4c
        /*0022*/ 	.byte	0x01
	.zero		1


	//----- nvinfo : EIATTR_MERCURY_ISA_VERSION
	.align		4
        /*0024*/ 	.byte	0x03, 0x5f
        /*0026*/ 	.short	0x0101


	//----- nvinfo : EIATTR_VRC_CTA_INIT_COUNT
	.align		4
        /*0028*/ 	.byte	0x02, 0x4a
	.zero		1
	.zero		1


	//----- nvinfo : EIATTR_EXIT_INSTR_OFFSETS
	.align		4
        /*002c*/ 	.byte	0x04, 0x1c
        /*002e*/ 	.short	(.L_57 - .L_56)


	//   ....[0]....
.L_56:
        /*0030*/ 	.word	0x00000b40


	//----- nvinfo : EIATTR_CRS_STACK_SIZE
	.align		4
.L_57:
        /*0034*/ 	.byte	0x04, 0x1e
        /*0036*/ 	.short	(.L_59 - .L_58)
.L_58:
        /*0038*/ 	.word	0x00000000


	//----- nvinfo : EIATTR_CBANK_PARAM_SIZE
	.align		4
.L_59:
        /*003c*/ 	.byte	0x03, 0x19
        /*003e*/ 	.short	0x0008


	//----- nvinfo : EIATTR_PARAM_CBANK
	.align		4
        /*0040*/ 	.byte	0x04, 0x0a
        /*0042*/ 	.short	(.L_61 - .L_60)
	.align		4
.L_60:
        /*0044*/ 	.word	index@(.nv.constant0._Z15scan_kern_bs128Pj)
        /*0048*/ 	.short	0x0380
        /*004a*/ 	.short	0x0008


	//----- nvinfo : EIATTR_SW_WAR
	.align		4
.L_61:
        /*004c*/ 	.byte	0x04, 0x36
        /*004e*/ 	.short	(.L_63 - .L_62)
.L_62:
        /*0050*/ 	.word	0x00000008
.L_63:


//--------------------- .nv.callgraph             --------------------------
	.section	.nv.callgraph,"",@"SHT_CUDA_CALLGRAPH"
	.align	4
	.sectionentsize	8
	.align		4
        /*0000*/ 	.word	0x00000000
	.align		4
        /*0004*/ 	.word	0xffffffff
	.align		4
        /*0008*/ 	.word	0x00000000
	.align		4
        /*000c*/ 	.word	0xfffffffe
	.align		4
        /*0010*/ 	.word	0x00000000
	.align		4
        /*0014*/ 	.word	0xfffffffd
	.align		4
        /*0018*/ 	.word	0x00000000
	.align		4
        /*001c*/ 	.word	0xfffffffc


//--------------------- .text._Z12sort256_kernPhS_iPj --------------------------
	.section	.text._Z12sort256_kernPhS_iPj,"ax",@progbits
	.align	128
        .global         _Z12sort256_kernPhS_iPj
        .type           _Z12sort256_kernPhS_iPj,@function
        .size           _Z12sort256_kernPhS_iPj,(.L_x_17 - _Z12sort256_kernPhS_iPj)
        .other          _Z12sort256_kernPhS_iPj,@"STO_CUDA_ENTRY STV_DEFAULT"
_Z12sort256_kernPhS_iPj:
.text._Z12sort256_kernPhS_iPj:
[----:B------:R-:W-:Y:S01]  /*0000*/  LDC R1, c[0x0][0x37c] ;  /* 0x0000df00ff017b82 */ /* 0x000fe20000000800 */
[----:B------:R-:W0:Y:S01]  /*0010*/  S2R R3, SR_TID.X ;  /* 0x0000000000037919 */ /* 0x000e220000002100 */
[----:B------:R-:W1:Y:S06]  /*0020*/  LDCU UR4, c[0x0][0x370] ;  /* 0x00006e00ff0477ac */ /* 0x000e6c0008000800 */
[----:B------:R-:W0:Y:S01]  /*0030*/  S2UR UR5, SR_CTAID.X ;  /* 0x00000000000579c3 */ /* 0x000e220000002500 */
[----:B------:R-:W2:Y:S07]  /*0040*/  LDCU UR6, c[0x0][0x390] ;  /* 0x00007200ff0677ac */ /* 0x000eae0008000800 */
[----:B------:R-:W0:Y:S02]  /*0050*/  LDC R0, c[0x0][0x360] ;  /* 0x0000d800ff007b82 */ /* 0x000e240000000800 */
[----:B0-----:R-:W-:-:S02]  /*0060*/  IMAD R3, R0, UR5, R3 ;  /* 0x0000000500037c24 */ /* 0x001fc4000f8e0203 */
[----:B-1----:R-:W-:-:S03]  /*0070*/  IMAD R0, R0, UR4, RZ ;  /* 0x0000000400007c24 */ /* 0x002fc6000f8e02ff */
[----:B--2---:R-:W-:-:S13]  /*0080*/  ISETP.GE.AND P0, PT, R3, UR6, PT ;  /* 0x0000000603007c0c */ /* 0x004fda000bf06270 */
[----:B------:R-:W-:Y:S05]  /*0090*/  @P0 EXIT ;  /* 0x000000000000094d */ /* 0x000fea0003800000 */
[----:B------:R-:W0:Y:S01]  /*00a0*/  I2F.U32.RP R8, R0 ;  /* 0x0000000000087306 */ /* 0x000e220000209000 */
[C---:B------:R-:W-:Y:S01]  /*00b0*/  IMAD.IADD R2, R0.reuse, 0x1, R3 ;  /* 0x0000000100027824 */ /* 0x040fe200078e0203 */
[----:B------:R-:W-:Y:S01]  /*00c0*/  ISETP.NE.U32.AND P2, PT, R0, RZ, PT ;  /* 0x000000ff0000720c */ /* 0x000fe20003f45070 */
[----:B------:R-:W-:Y:S01]  /*00d0*/  IMAD.MOV R9, RZ, RZ, -R0 ;  /* 0x000000ffff097224 */ /* 0x000fe200078e0a00 */
[----:B------:R-:W1:Y:S01]  /*00e0*/  LDCU.64 UR4, c[0x0][0x358] ;  /* 0x00006b00ff0477ac */ /* 0x000e620008000a00 */
[----:B------:R-:W-:Y:S01]  /*00f0*/  BSSY.RECONVERGENT B0, `(.L_x_0) ;  /* 0x000002b000007945 */ /* 0x000fe20003800200 */
[C---:B------:R-:W-:Y:S02]  /*0100*/  ISETP.GE.AND P0, PT, R2.reuse, UR6, PT ;  /* 0x0000000602007c0c */ /* 0x040fe4000bf06270 */
[----:B------:R-:W-:Y:S01]  /*0110*/  VIMNMX R7, PT, PT, R2, UR6, !PT ;  /* 0x0000000602077c48 */ /* 0x000fe2000ffe0100 */
[----:B------:R-:W2:Y:S01]  /*0120*/  LDCU.128 UR8, c[0x0][0x380] ;  /* 0x00007000ff0877ac */ /* 0x000ea20008000c00 */
[----:B------:R-:W-:-:S04]  /*0130*/  SEL R6, RZ, 0x1, P0 ;  /* 0x00000001ff067807 */ /* 0x000fc80000000000 */
[----:B------:R-:W-:Y:S01]  /*0140*/  IADD3 R7, PT, PT, R7, -R2, -R6 ;  /* 0x8000000207077210 */ /* 0x000fe20007ffe806 */
[----:B0-----:R-:W0:Y:S02]  /*0150*/  MUFU.RCP R8, R8 ;  /* 0x0000000800087308 */ /* 0x001e240000001000 */
[----:B0-----:R-:W-:-:S06]  /*0160*/  VIADD R4, R8, 0xffffffe ;  /* 0x0ffffffe08047836 */ /* 0x001fcc0000000000 */
[----:B------:R0:W3:Y:S02]  /*0170*/  F2I.FTZ.U32.TRUNC.NTZ R5, R4 ;  /* 0x0000000400057305 */ /* 0x0000e4000021f000 */
[----:B0-----:R-:W-:Y:S02]  /*0180*/  IMAD.MOV.U32 R4, RZ, RZ, RZ ;  /* 0x000000ffff047224 */ /* 0x001fe400078e00ff */
[----:B---3--:R-:W-:-:S04]  /*0190*/  IMAD R9, R9, R5, RZ ;  /* 0x0000000509097224 */ /* 0x008fc800078e02ff */
[----:B------:R-:W-:-:S06]  /*01a0*/  IMAD.HI.U32 R8, R5, R9, R4 ;  /* 0x0000000905087227 */ /* 0x000fcc00078e0004 */
[----:B------:R-:W-:-:S04]  /*01b0*/  IMAD.HI.U32 R5, R8, R7, RZ ;  /* 0x0000000708057227 */ /* 0x000fc800078e00ff */
[----:B------:R-:W-:-:S04]  /*01c0*/  IMAD.MOV R2, RZ, RZ, -R5 ;  /* 0x000000ffff027224 */ /* 0x000fc800078e0a05 */
[----:B------:R-:W-:-:S05]  /*01d0*/  IMAD R7, R0, R2, R7 ;  /* 0x0000000200077224 */ /* 0x000fca00078e0207 */
[----:B------:R-:W-:-:S13]  /*01e0*/  ISETP.GE.U32.AND P0, PT, R7, R0, PT ;  /* 0x000000000700720c */ /* 0x000fda0003f06070 */
[----:B------:R-:W-:Y:S02]  /*01f0*/  @P0 IMAD.IADD R7, R7, 0x1, -R0 ;  /* 0x0000000107070824 */ /* 0x000fe400078e0a00 */
[----:B------:R-:W-:-:S03]  /*0200*/  @P0 VIADD R5, R5, 0x1 ;  /* 0x0000000105050836 */ /* 0x000fc60000000000 */
[----:B------:R-:W-:-:S13]  /*0210*/  ISETP.GE.U32.AND P1, PT, R7, R0, PT ;  /* 0x000000000700720c */ /* 0x000fda0003f26070 */
[----:B------:R-:W-:Y:S01]  /*0220*/  @P1 VIADD R5, R5, 0x1 ;  /* 0x0000000105051836 */ /* 0x000fe20000000000 */
[----:B------:R-:W-:-:S05]  /*0230*/  @!P2 LOP3.LUT R5, RZ, R0, RZ, 0x33, !PT ;  /* 0x00000000ff05a212 */ /* 0x000fca00078e33ff */
[----:B------:R-:W-:-:S05]  /*0240*/  IMAD.IADD R2, R6, 0x1, R5 ;  /* 0x0000000106027824 */ /* 0x000fca00078e0205 */
[C---:B------:R-:W-:Y:S02]  /*0250*/  LOP3.LUT R4, R2.reuse, 0x3, RZ, 0xc0, !PT ;  /* 0x0000000302047812 */ /* 0x040fe400078ec0ff */
[----:B------:R-:W-:Y:S02]  /*0260*/  ISETP.GE.U32.AND P0, PT, R2, 0x3, PT ;  /* 0x000000030200780c */ /* 0x000fe40003f06070 */
[----:B------:R-:W-:-:S13]  /*0270*/  ISETP.NE.AND P1, PT, R4, 0x3, PT ;  /* 0x000000030400780c */ /* 0x000fda0003f25270 */
[----:B-12---:R-:W-:Y:S05]  /*0280*/  @!P1 BRA `(.L_x_1) ;  /* 0x0000000000449947 */ /* 0x006fea0003800000 */
[----:B------:R-:W0:Y:S01]  /*0290*/  LDC.64 R10, c[0x0][0x398] ;  /* 0x0000e600ff0a7b82 */ /* 0x000e220000000a00 */
[----:B------:R-:W-:-:S05]  /*02a0*/  VIADD R2, R2, 0x1 ;  /* 0x0000000102027836 */ /* 0x000fca0000000000 */
[----:B------:R-:W-:-:S05]  /*02b0*/  LOP3.LUT R2, R2, 0x3, RZ, 0xc0, !PT ;  /* 0x0000000302027812 */ /* 0x000fca00078ec0ff */
[----:B------:R-:W-:-:S07]  /*02c0*/  IMAD.MOV R2, RZ, RZ, -R2 ;  /* 0x000000ffff027224 */ /* 0x000fce00078e0a02 */
.L_x_2:
[----:B------:R-:W-:-:S04]  /*02d0*/  IADD3 R6, P1, PT, R3, UR8, RZ ;  /* 0x0000000803067c10 */ /* 0x000fc8000ff3e0ff */
[----:B-1----:R-:W-:-:S06]  /*02e0*/  LEA.HI.X.SX32 R7, R3, UR9, 0x1, P1 ;  /* 0x0000000903077c11 */ /* 0x002fcc00088f0eff */
[----:B------:R-:W0:Y:S01]  /*02f0*/  LDG.E.U8 R7, desc[UR4][R6.64] ;  /* 0x0000000406077981 */ /* 0x000e22000c1e1100 */
[----:B------:R-:W-:Y:S02]  /*0300*/  IMAD.MOV.U32 R13, RZ, RZ, 0x1 ;  /* 0x00000001ff0d7424 */ /* 0x000fe400078e00ff */
[----:B0-----:R-:W-:-:S06]  /*0310*/  IMAD.WIDE.U32 R4, R7, 0x4, R10 ;  /* 0x0000000407047825 */ /* 0x001fcc00078e000a */
[----:B------:R-:W2:Y:S01]  /*0320*/  ATOMG.E.ADD.STRONG.GPU PT, R4, desc[UR4][R4.64], R13 ;  /* 0x8000000d040479a8 */ /* 0x000ea200081ef104 */
[----:B------:R-:W-:Y:S02]  /*0330*/  VIADD R2, R2, 0x1 ;  /* 0x0000000102027836 */ /* 0x000fe40000000000 */
[----:B------:R-:W-:Y:S01]  /*0340*/  IMAD.IADD R3, R0, 0x1, R3 ;  /* 0x0000000100037824 */ /* 0x000fe200078e0203 */
[----:B--2---:R-:W-:-:S04]  /*0350*/  IADD3 R8, P1, PT, R4, UR10, RZ ;  /* 0x0000000a04087c10 */ /* 0x004fc8000ff3e0ff */
[----:B------:R-:W-:Y:S02]  /*0360*/  LEA.HI.X.SX32 R9, R4, UR11, 0x1, P1 ;  /* 0x0000000b04097c11 */ /* 0x000fe400088f0eff */
[----:B------:R-:W-:-:S03]  /*0370*/  ISETP.NE.AND P1, PT, R2, RZ, PT ;  /* 0x000000ff0200720c */ /* 0x000fc60003f25270 */
[----:B------:R1:W-:Y:S10]  /*0380*/  STG.E.U8 desc[UR4][R8.64], R7 ;  /* 0x0000000708007986 */ /* 0x0003f4000c101104 */
[----:B------:R-:W-:Y:S05]  /*0390*/  @P1 BRA `(.L_x_2) ;  /* 0xfffffffc00cc1947 */ /* 0x000fea000383ffff */
.L_x_1:
[----:B------:R-:W-:Y:S05]  /*03a0*/  BSYNC.RECONVERGENT B0 ;  /* 0x0000000000007941 */ /* 0x000fea0003800200 */
.L_x_0:
[----:B------:R-:W-:Y:S05]  /*03b0*/  @!P0 EXIT ;  /* 0x000000000000894d */ /* 0x000fea0003800000 */
[----:B------:R-:W0:Y:S01]  /*03c0*/  LDC.64 R4, c[0x0][0x398] ;  /* 0x0000e600ff047b82 */ /* 0x000e220000000a00 */
[----:B------:R-:W-:Y:S01]  /*03d0*/  SHF.R.S32.HI R2, RZ, 0x1f, R0 ;  /* 0x0000001fff027819 */ /* 0x000fe20000011400 */
[----:B------:R-:W2:Y:S06]  /*03e0*/  LDCU.128 UR8, c[0x0][0x380] ;  /* 0x00007000ff0877ac */ /* 0x000eac0008000c00 */
.L_x_3:
[----:B--23--:R-:W-:-:S04]  /*03f0*/  IADD3 R16, P0, PT, R3, UR8, RZ ;  /* 0x0000000803107c10 */ /* 0x00cfc8000ff1e0ff */
[----:B------:R-:W-:-:S05]  /*0400*/  LEA.HI.X.SX32 R17, R3, UR9, 0x1, P0 ;  /* 0x0000000903117c11 */ /* 0x000fca00080f0eff */
[----:B-1----:R-:W0:Y:S01]  /*0410*/  LDG.E.U8 R7, desc[UR4][R16.64] ;  /* 0x0000000410077981 */ /* 0x002e22000c1e1100 */
[----:B------:R-:W-:Y:S02]  /*0420*/  IMAD.MOV.U32 R6, RZ, RZ, 0x1 ;  /* 0x00000001ff067424 */ /* 0x000fe400078e00ff */
[----:B0-----:R-:W-:-:S06]  /*0430*/  IMAD.WIDE.U32 R8, R7, 0x4, R4 ;  /* 0x0000000407087825 */ /* 0x001fcc00078e0004 */
[----:B------:R-:W2:Y:S01]  /*0440*/  ATOMG.E.ADD.STRONG.GPU PT, R8, desc[UR4][R8.64], R6 ;  /* 0x80000006080879a8 */ /* 0x000ea200081ef104 */
[----:B------:R-:W-:-:S05]  /*0450*/  IADD3 R14, P1, PT, R0, R16, RZ ;  /* 0x00000010000e7210 */ /* 0x000fca0007f3e0ff */
[----:B------:R-:W-:Y:S01]  /*0460*/  IMAD.X R15, R2, 0x1, R17, P1 ;  /* 0x00000001020f7824 */ /* 0x000fe200008e0611 */
[----:B--2---:R-:W-:-:S04]  /*0470*/  IADD3 R12, P0, PT, R8, UR10, RZ ;  /* 0x0000000a080c7c10 */ /* 0x004fc8000ff1e0ff */
[----:B------:R-:W-:-:S05]  /*0480*/  LEA.HI.X.SX32 R13, R8, UR11, 0x1, P0 ;  /* 0x0000000b080d7c11 */ /* 0x000fca00080f0eff */
[----:B------:R0:W-:Y:S04]  /*0490*/  STG.E.U8 desc[UR4][R12.64], R7 ;  /* 0x000000070c007986 */ /* 0x0001e8000c101104 */
[----:B------:R-:W2:Y:S02]  /*04a0*/  LDG.E.U8 R21, desc[UR4][R14.64] ;  /* 0x000000040e157981 */ /* 0x000ea4000c1e1100 */
[----:B--2---:R-:W-:-:S06]  /*04b0*/  IMAD.WIDE.U32 R10, R21, 0x4, R4 ;  /* 0x00000004150a7825 */ /* 0x004fcc00078e0004 */
        /* <DEDUP_REMOVED lines=8> */
[----:B------:R-:W0:Y:S01]  /*0540*/  ATOMG.E.ADD.STRONG.GPU PT, R8, desc[UR4][R8.64], R6 ;  /* 0x80000006080879a8 */ /* 0x000e2200081ef104 */
[----:B------:R-:W-:-:S05]  /*0550*/  IADD3 R14, P1, PT, R0, R18, RZ ;  /* 0x00000012000e7210 */ /* 0x000fca0007f3e0ff */
[----:B------:R-:W-:Y:S01]  /*0560*/  IMAD.X R15, R2, 0x1, R19, P1 ;  /* 0x00000001020f7824 */ /* 0x000fe200008e0613 */
[----:B0-----:R-:W-:-:S04]  /*0570*/  IADD3 R12, P0, PT, R8, UR10, RZ ;  /* 0x0000000a080c7c10 */ /* 0x001fc8000ff1e0ff */
[----:B------:R-:W-:-:S05]  /*0580*/  LEA.HI.X.SX32 R13, R8, UR11, 0x1, P0 ;  /* 0x0000000b080d7c11 */ /* 0x000fca00080f0eff */
[----:B------:R3:W-:Y:S04]  /*0590*/  STG.E.U8 desc[UR4][R12.64], R23 ;  /* 0x000000170c007986 */ /* 0x0007e8000c101104 */
[----:B------:R-:W2:Y:S02]  /*05a0*/  LDG.E.U8 R15, desc[UR4][R14.64] ;  /* 0x000000040e0f7981 */ /* 0x000ea4000c1e1100 */
[----:B--2---:R-:W-:-:S06]  /*05b0*/  IMAD.WIDE.U32 R10, R15, 0x4, R4 ;  /* 0x000000040f0a7825 */ /* 0x004fcc00078e0004 */
[----:B------:R-:W1:Y:S01]  /*05c0*/  ATOMG.E.ADD.STRONG.GPU PT, R10, desc[UR4][R10.64], R6 ;  /* 0x800000060a0a79a8 */ /* 0x000e6200081ef104 */
[----:B------:R-:W-:Y:S01]  /*05d0*/  IMAD R3, R0, 0x4, R3 ;  /* 0x0000000400037824 */ /* 0x000fe200078e0203 */
[----:B-1----:R-:W-:-:S04]  /*05e0*/  IADD3 R16, P0, PT, R10, UR10, RZ ;  /* 0x0000000a0a107c10 */ /* 0x002fc8000ff1e0ff */
[----:B------:R-:W-:Y:S02]  /*05f0*/  LEA.HI.X.SX32 R17, R10, UR11, 0x1, P0 ;  /* 0x0000000b0a117c11 */ /* 0x000fe400080f0eff */
[----:B------:R-:W-:-:S03]  /*0600*/  ISETP.GE.AND P0, PT, R3, UR6, PT ;  /* 0x0000000603007c0c */ /* 0x000fc6000bf06270 */
[----:B------:R3:W-:Y:S10]  /*0610*/  STG.E.U8 desc[UR4][R16.64], R15 ;  /* 0x0000000f10007986 */ /* 0x0007f4000c101104 */
[----:B------:R-:W-:Y:S05]  /*0620*/  @!P0 BRA `(.L_x_3) ;  /* 0xfffffffc00708947 */ /* 0x000fea000383ffff */
[----:B------:R-:W-:Y:S05]  /*0630*/  EXIT ;  /* 0x000000000000794d */ /* 0x000fea0003800000 */
.L_x_4:
[----:B------:R-:W-:-:S00]  /*0640*/  BRA `(.L_x_4) ;  /* 0xfffffffc00fc7947 */ /* 0x000fc0000383ffff */
[----:B------:R-:W-:-:S00]  /*0650*/  NOP ;  /* 0x0000000000007918 */ /* 0x000fc00000000000 */
        /* <DEDUP_REMOVED lines=10> */
.L_x_17:


//--------------------- .text._Z12hist256_kernPhiPj --------------------------
	.section	.text._Z12hist256_kernPhiPj,"ax",@progbits
	.align	128
        .global         _Z12hist256_kernPhiPj
        .type           _Z12hist256_kernPhiPj,@function
        .size           _Z12hist256_kernPhiPj,(.L_x_18 - _Z12hist256_kernPhiPj)
        .other          _Z12hist256_kernPhiPj,@"STO_CUDA_ENTRY STV_DEFAULT"
_Z12hist256_kernPhiPj:
.text._Z12hist256_kernPhiPj:
        /* <DEDUP_REMOVED lines=18> */
[----:B------:R-:W2:Y:S01]  /*0120*/  LDCU.64 UR8, c[0x0][0x380] ;  /* 0x00007000ff0877ac */ /* 0x000ea20008000a00 */
[----:B------:R-:W-:-:S04]  /*0130*/  SEL R6, RZ, 0x1, P0 ;  /* 0x00000001ff067807 */ /* 0x000fc80000000000 */
[----:B------:R-:W-:Y:S01]  /*0140*/  IADD3 R7, PT, PT, R7, -R2, -R6 ;  /* 0x8000000207077210 */ /* 0x000fe20007ffe806 */
[----:B0-----:R-:W0:Y:S02]  /*0150*/  MUFU.RCP R8, R8 ;  /* 0x0000000800087308 */ /* 0x001e240000001000 */
[----:B0-----:R-:W-:-:S06]  /*0160*/  VIADD R4, R8, 0xffffffe ;  /* 0x0ffffffe08047836 */ /* 0x001fcc0000000000 */
[----:B------:R0:W3:Y:S02]  /*0170*/  F2I.FTZ.U32.TRUNC.NTZ R5, R4 ;  /* 0x0000000400057305 */ /* 0x0000e4000021f000 */
[----:B0-----:R-:W-:Y:S02]  /*0180*/  HFMA2 R4, -RZ, RZ, 0, 0 ;  /* 0x00000000ff047431 */ /* 0x001fe400000001ff */
        /* <DEDUP_REMOVED lines=9> */
[----:B------:R-:W-:Y:S02]  /*0220*/  @P1 IADD3 R5, PT, PT, R5, 0x1, RZ ;  /* 0x0000000105051810 */ /* 0x000fe40007ffe0ff */
        /* <DEDUP_REMOVED lines=10> */
.L_x_7:
[----:B------:R-:W-:-:S04]  /*02d0*/  IADD3 R6, P1, PT, R3, UR8, RZ ;  /* 0x0000000803067c10 */ /* 0x000fc8000ff3e0ff */
[----:B------:R-:W-:-:S05]  /*02e0*/  LEA.HI.X.SX32 R7, R3, UR9, 0x1, P1 ;  /* 0x0000000903077c11 */ /* 0x000fca00088f0eff */
[----:B-1----:R-:W0:Y:S01]  /*02f0*/  LDG.E.U8 R5, desc[UR4][R6.64] ;  /* 0x0000000406057981 */ /* 0x002e22000c1e1100 */
[----:B------:R-:W-:Y:S01]  /*0300*/  VIADD R2, R2, 0x1 ;  /* 0x0000000102027836 */ /* 0x000fe20000000000 */
[----:B------:R-:W-:-:S04]  /*0310*/  MOV R11, 0x1 ;  /* 0x00000001000b7802 */ /* 0x000fc80000000f00 */
[----:B------:R-:W-:Y:S01]  /*0320*/  ISETP.NE.AND P1, PT, R2, RZ, PT ;  /* 0x000000ff0200720c */ /* 0x000fe20003f25270 */
[----:B------:R-:W-:Y:S02]  /*0330*/  IMAD.IADD R3, R0, 0x1, R3 ;  /* 0x0000000100037824 */ /* 0x000fe400078e0203 */
[----:B0-----:R-:W-:-:S05]  /*0340*/  IMAD.WIDE.U32 R4, R5, 0x4, R8 ;  /* 0x0000000405047825 */ /* 0x001fca00078e0008 */
[----:B------:R1:W-:Y:S05]  /*0350*/  REDG.E.ADD.STRONG.GPU desc[UR4][R4.64], R11 ;  /* 0x0000000b0400798e */ /* 0x0003ea000c12e104 */
[----:B------:R-:W-:Y:S05]  /*0360*/  @P1 BRA `(.L_x_7) ;  /* 0xfffffffc00d81947 */ /* 0x000fea000383ffff */
.L_x_6:
[----:B------:R-:W-:Y:S05]  /*0370*/  BSYNC.RECONVERGENT B0 ;  /* 0x0000000000007941 */ /* 0x000fea0003800200 */
.L_x_5:
[----:B------:R-:W-:Y:S05]  /*0380*/  @!P0 EXIT ;  /* 0x000000000000894d */ /* 0x000fea0003800000 */
[----:B-1----:R-:W0:Y:S01]  /*0390*/  LDC.64 R4, c[0x0][0x390] ;  /* 0x0000e400ff047b82 */ /* 0x002e220000000a00 */
[----:B------:R-:W-:Y:S01]  /*03a0*/  SHF.R.S32.HI R19, RZ, 0x1f, R0 ;  /* 0x0000001fff137819 */ /* 0x000fe20000011400 */
[----:B------:R-:W1:Y:S06]  /*03b0*/  LDCU.64 UR8, c[0x0][0x380] ;  /* 0x00007000ff0877ac */ /* 0x000e6c0008000a00 */
.L_x_8:
[----:B-12---:R-:W-:-:S04]  /*03c0*/  IADD3 R10, P0, PT, R3, UR8, RZ ;  /* 0x00000008030a7c10 */ /* 0x006fc8000ff1e0ff */
[----:B------:R-:W-:-:S05]  /*03d0*/  LEA.HI.X.SX32 R11, R3, UR9, 0x1, P0 ;  /* 0x00000009030b7c11 */ /* 0x000fca00080f0eff */
[----:B------:R-:W0:Y:S01]  /*03e0*/  LDG.E.U8 R7, desc[UR4][R10.64] ;  /* 0x000000040a077981 */ /* 0x000e22000c1e1100 */
[----:B------:R-:W-:Y:S01]  /*03f0*/  IADD3 R12, P0, PT, R0, R10, RZ ;  /* 0x0000000a000c7210 */ /* 0x000fe20007f1e0ff */
[----:B------:R-:W-:-:S04]  /*0400*/  HFMA2 R21, -RZ, RZ, 0, 5.9604644775390625e-08 ;  /* 0x00000001ff157431 */ /* 0x000fc800000001ff */
[----:B------:R-:W-:Y:S02]  /*0410*/  IMAD.X R13, R19, 0x1, R11, P0 ;  /* 0x00000001130d7824 */ /* 0x000fe400000e060b */
[----:B0-----:R-:W-:-:S05]  /*0420*/  IMAD.WIDE.U32 R6, R7, 0x4, R4 ;  /* 0x0000000407067825 */ /* 0x001fca00078e0004 */
[----:B------:R0:W-:Y:S04]  /*0430*/  REDG.E.ADD.STRONG.GPU desc[UR4][R6.64], R21 ;  /* 0x000000150600798e */ /* 0x0001e8000c12e104 */
[----:B------:R-:W2:Y:S01]  /*0440*/  LDG.E.U8 R9, desc[UR4][R12.64] ;  /* 0x000000040c097981 */ /* 0x000ea2000c1e1100 */
[----:B------:R-:W-:-:S05]  /*0450*/  IADD3 R14, P0, PT, R0, R12, RZ ;  /* 0x0000000c000e7210 */ /* 0x000fca0007f1e0ff */
[----:B------:R-:W-:Y:S02]  /*0460*/  IMAD.X R15, R19, 0x1, R13, P0 ;  /* 0x00000001130f7824 */ /* 0x000fe400000e060d */
[----:B--2---:R-:W-:-:S05]  /*0470*/  IMAD.WIDE.U32 R8, R9, 0x4, R4 ;  /* 0x0000000409087825 */ /* 0x004fca00078e0004 */
[----:B------:R2:W-:Y:S04]  /*0480*/  REDG.E.ADD.STRONG.GPU desc[UR4][R8.64], R21 ;  /* 0x000000150800798e */ /* 0x0005e8000c12e104 */
[----:B------:R-:W3:Y:S01]  /*0490*/  LDG.E.U8 R11, desc[UR4][R14.64] ;  /* 0x000000040e0b7981 */ /* 0x000ee2000c1e1100 */
[----:B------:R-:W-:-:S04]  /*04a0*/  IADD3 R16, P0, PT, R0, R14, RZ ;  /* 0x0000000e00107210 */ /* 0x000fc80007f1e0ff */
[----:B------:R-:W-:Y:S01]  /*04b0*/  IADD3.X R17, PT, PT, R19, R15, RZ, P0, !PT ;  /* 0x0000000f13117210 */ /* 0x000fe200007fe4ff */
[----:B------:R-:W-:Y:S02]  /*04c0*/  IMAD R3, R0, 0x4, R3 ;  /* 0x0000000400037824 */ /* 0x000fe400078e0203 */
[----:B---3--:R-:W-:-:S05]  /*04d0*/  IMAD.WIDE.U32 R10, R11, 0x4, R4 ;  /* 0x000000040b0a7825 */ /* 0x008fca00078e0004 */
[----:B------:R2:W-:Y:S04]  /*04e0*/  REDG.E.ADD.STRONG.GPU desc[UR4][R10.64], R21 ;  /* 0x000000150a00798e */ /* 0x0005e8000c12e104 */
[----:B0-----:R-:W3:Y:S01]  /*04f0*/  LDG.E.U8 R7, desc[UR4][R16.64] ;  /* 0x0000000410077981 */ /* 0x001ee2000c1e1100 */
[----:B------:R-:W-:Y:S01]  /*0500*/  ISETP.GE.AND P0, PT, R3, UR6, PT ;  /* 0x0000000603007c0c */ /* 0x000fe2000bf06270 */
[----:B---3--:R-:W-:-:S05]  /*0510*/  IMAD.WIDE.U32 R6, R7, 0x4, R4 ;  /* 0x0000000407067825 */ /* 0x008fca00078e0004 */
[----:B------:R2:W-:Y:S07]  /*0520*/  REDG.E.ADD.STRONG.GPU desc[UR4][R6.64], R21 ;  /* 0x000000150600798e */ /* 0x0005ee000c12e104 */
[----:B------:R-:W-:Y:S05]  /*0530*/  @!P0 BRA `(.L_x_8) ;  /* 0xfffffffc00a08947 */ /* 0x000fea000383ffff */
[----:B------:R-:W-:Y:S05]  /*0540*/  EXIT ;  /* 0x000000000000794d */ /* 0x000fea0003800000 */
.L_x_9:
        /* <DEDUP_REMOVED lines=11> */
.L_x_18:


//--------------------- .text._Z15scan_kern_bs128Pj --------------------------
	.section	.text._Z15scan_kern_bs128Pj,"ax",@progbits
	.align	128
        .global         _Z15scan_kern_bs128Pj
        .type           _Z15scan_kern_bs128Pj,@function
        .size           _Z15scan_kern_bs128Pj,(.L_x_19 - _Z15scan_kern_bs128Pj)
        .other          _Z15scan_kern_bs128Pj,@"STO_CUDA_ENTRY STV_DEFAULT"
_Z15scan_kern_bs128Pj:
.text._Z15scan_kern_bs128Pj:
[----:B------:R-:W-:Y:S01]  /*0000*/  LDC R1, c[0x0][0x37c] ;  /* 0x0000df00ff017b82 */ /* 0x000fe20000000800 */
[----:B------:R-:W0:Y:S07]  /*0010*/  S2R R0, SR_TID.X ;  /* 0x0000000000007919 */ /* 0x000e2e0000002100 */
[----:B------:R-:W0:Y:S01]  /*0020*/  LDC.64 R2, c[0x0][0x380] ;  /* 0x0000e000ff027b82 */ /* 0x000e220000000a00 */
[----:B------:R-:W1:Y:S01]  /*0030*/  LDCU.64 UR6, c[0x0][0x358] ;  /* 0x00006b00ff0677ac */ /* 0x000e620008000a00 */
[----:B0-----:R-:W-:-:S05]  /*0040*/  IMAD.WIDE.U32 R2, R0, 0x4, R2 ;  /* 0x0000000400027825 */ /* 0x001fca00078e0002 */
[----:B-1----:R-:W2:Y:S04]  /*0050*/  LDG.E R7, desc[UR6][R2.64] ;  /* 0x0000000602077981 */ /* 0x002ea8000c1e1900 */
[----:B------:R-:W3:Y:S01]  /*0060*/  LDG.E R6, desc[UR6][R2.64+0x200] ;  /* 0x0002000602067981 */ /* 0x000ee2000c1e1900 */
[----:B------:R-:W0:Y:S01]  /*0070*/  S2UR UR5, SR_CgaCtaId ;  /* 0x00000000000579c3 */ /* 0x000e220000008800 */
[C---:B------:R-:W-:Y:S01]  /*0080*/  ISETP.GT.U32.AND P0, PT, R0.reuse, 0x3f, PT ;  /* 0x0000003f0000780c */ /* 0x040fe20003f04070 */
[----:B------:R-:W-:Y:S01]  /*0090*/  UMOV UR4, 0x400 ;  /* 0x0000040000047882 */ /* 0x000fe20000000000 */
[C---:B------:R-:W-:Y:S01]  /*00a0*/  VIADD R5, R0.reuse, 0x80 ;  /* 0x0000008000057836 */ /* 0x040fe20000000000 */
[C---:B------:R-:W-:Y:S01]  /*00b0*/  ISETP.GT.U32.AND P1, PT, R0.reuse, 0x7f, PT ;  /* 0x0000007f0000780c */ /* 0x040fe20003f24070 */
[----:B------:R-:W-:Y:S01]  /*00c0*/  BSSY.RECONVERGENT B0, `(.L_x_10) ;  /* 0x0000017000007945 */ /* 0x000fe20003800200 */
[----:B------:R-:W-:-:S02]  /*00d0*/  LEA.HI R4, R0, R0, RZ, 0x1b ;  /* 0x0000000000047211 */ /* 0x000fc400078fd8ff */
[----:B------:R-:W-:Y:S02]  /*00e0*/  LEA.HI R5, R5, R0, RZ, 0x1b ;  /* 0x0000000005057211 */ /* 0x000fe400078fd8ff */
[----:B------:R-:W-:-:S04]  /*00f0*/  P2R R9, PR, RZ, 0x2 ;  /* 0x00000002ff097803 */ /* 0x000fc80000000000 */
[----:B------:R-:W-:-:S05]  /*0100*/  @!P0 IMAD.SHL.U32 R8, R0, 0x4, RZ ;  /* 0x0000000400088824 */ /* 0x000fca00078e00ff */
[----:B------:R-:W-:Y:S01]  /*0110*/  @!P0 LEA.HI R8, R8, R8, RZ, 0x1b ;  /* 0x0000000808088211 */ /* 0x000fe200078fd8ff */
[----:B0-----:R-:W-:-:S06]  /*0120*/  ULEA UR4, UR5, UR4, 0x18 ;  /* 0x0000000405047291 */ /* 0x001fcc000f8ec0ff */
[----:B------:R-:W-:Y:S02]  /*0130*/  LEA R4, R4, UR4, 0x2 ;  /* 0x0000000404047c11 */ /* 0x000fe4000f8e10ff */
[----:B------:R-:W-:Y:S02]  /*0140*/  LEA R5, R5, UR4, 0x2 ;  /* 0x0000000405057c11 */ /* 0x000fe4000f8e10ff */
[----:B------:R-:W-:Y:S01]  /*0150*/  @!P0 LEA R10, R8, UR4, 0x2 ;  /* 0x00000004080a8c11 */ /* 0x000fe2000f8e10ff */
[----:B--2---:R0:W-:Y:S04]  /*0160*/  STS [R4], R7 ;  /* 0x0000000704007388 */ /* 0x0041e80000000800 */
[----:B---3--:R0:W-:Y:S01]  /*0170*/  STS [R5+0x200], R6 ;  /* 0x0002000605007388 */ /* 0x0081e20000000800 */
[----:B------:R-:W-:Y:S06]  /*0180*/  BAR.SYNC.DEFER_BLOCKING 0x0 ;  /* 0x0000000000007b1d */ /* 0x000fec0000010000 */
[----:B------:R-:W-:Y:S05]  /*0190*/  @P1 BRA `(.L_x_11) ;  /* 0x0000000000241947 */ /* 0x000fea0003800000 */
[----:B0-----:R-:W-:-:S05]  /*01a0*/  IMAD.SHL.U32 R7, R0, 0x2, RZ ;  /* 0x0000000200077824 */ /* 0x001fca00078e00ff */
[-C--:B------:R-:W-:Y:S02]  /*01b0*/  LEA.HI R6, R0, R7.reuse, RZ, 0x1c ;  /* 0x0000000700067211 */ /* 0x080fe400078fe0ff */
[----:B------:R-:W-:Y:S02]  /*01c0*/  LEA.HI R7, R7, R7, RZ, 0x1b ;  /* 0x0000000707077211 */ /* 0x000fe400078fd8ff */
[----:B------:R-:W-:Y:S02]  /*01d0*/  LEA R6, R6, UR4, 0x2 ;  /* 0x0000000406067c11 */ /* 0x000fe4000f8e10ff */
[----:B------:R-:W-:-:S04]  /*01e0*/  LEA R7, R7, UR4, 0x2 ;  /* 0x0000000407077c11 */ /* 0x000fc8000f8e10ff */
[----:B------:R-:W-:Y:S04]  /*01f0*/  LDS R6, [R6] ;  /* 0x0000000006067984 */ /* 0x000fe80000000800 */
[----:B------:R-:W0:Y:S02]  /*0200*/  LDS R9, [R7+0x4] ;  /* 0x0000040007097984 */ /* 0x000e240000000800 */
[----:B0-----:R-:W-:-:S05]  /*0210*/  IMAD.IADD R8, R6, 0x1, R9 ;  /* 0x0000000106087824 */ /* 0x001fca00078e0209 */
[----:B------:R1:W-:Y:S02]  /*0220*/  STS [R7+0x4], R8 ;  /* 0x0000040807007388 */ /* 0x0003e40000000800 */
.L_x_11:
[----:B------:R-:W-:Y:S05]  /*0230*/  BSYNC.RECONVERGENT B0 ;  /* 0x0000000000007941 */ /* 0x000fea0003800200 */
.L_x_10:
[----:B------:R-:W-:Y:S01]  /*0240*/  BAR.SYNC.DEFER_BLOCKING 0x0 ;  /* 0x0000000000007b1d */ /* 0x000fe20000010000 */
[C---:B------:R-:W-:Y:S02]  /*0250*/  ISETP.GT.U32.AND P1, PT, R0.reuse, 0x1f, PT ;  /* 0x0000001f0000780c */ /* 0x040fe40003f24070 */
[C---:B------:R-:W-:Y:S02]  /*0260*/  ISETP.GT.U32.AND P2, PT, R0.reuse, 0xf, PT ;  /* 0x0000000f0000780c */ /* 0x040fe40003f44070 */
[C---:B------:R-:W-:Y:S01]  /*0270*/  ISETP.GT.U32.AND P3, PT, R0.reuse, 0x7, PT ;  /* 0x000000070000780c */ /* 0x040fe20003f64070 */
[----:B------:R-:W-:Y:S01]  /*0280*/  BSSY.RECONVERGENT B0, `(.L_x_12) ;  /* 0x000005c000007945 */ /* 0x000fe20003800200 */
[C---:B------:R-:W-:Y:S02]  /*0290*/  ISETP.GT.U32.AND P4, PT, R0.reuse, 0x3, PT ;  /* 0x000000030000780c */ /* 0x040fe40003f84070 */
[C---:B------:R-:W-:Y:S02]  /*02a0*/  ISETP.GT.U32.AND P5, PT, R0.reuse, 0x1, PT ;  /* 0x000000010000780c */ /* 0x040fe40003fa4070 */
[----:B------:R-:W-:-:S03]  /*02b0*/  ISETP.NE.AND P6, PT, R0, RZ, PT ;  /* 0x000000ff0000720c */ /* 0x000fc60003fc5270 */
[C---:B-1----:R-:W-:Y:S02]  /*02c0*/  @!P1 IMAD.SHL.U32 R8, R0.reuse, 0x8, RZ ;  /* 0x0000000800089824 */ /* 0x042fe400078e00ff */
[C---:B------:R-:W-:Y:S02]  /*02d0*/  @!P2 IMAD.SHL.U32 R11, R0.reuse, 0x10, RZ ;  /* 0x00000010000ba824 */ /* 0x040fe400078e00ff */
[----:B------:R-:W-:Y:S01]  /*02e0*/  @!P2 IMAD.SHL.U32 R12, R0, 0x10, RZ ;  /* 0x00000010000ca824 */ /* 0x000fe200078e00ff */
[----:B------:R-:W-:Y:S02]  /*02f0*/  @!P1 LEA.HI R8, R8, R8, RZ, 0x1b ;  /* 0x0000000808089211 */ /* 0x000fe400078fd8ff */
[----:B------:R-:W-:Y:S02]  /*0300*/  @!P2 LEA.HI R11, R11, R11, RZ, 0x1b ;  /* 0x0000000b0b0ba211 */ /* 0x000fe400078fd8ff */
[----:B------:R-:W-:Y:S01]  /*0310*/  @!P1 LEA R8, R8, UR4, 0x2 ;  /* 0x0000000408089c11 */ /* 0x000fe2000f8e10ff */
[----:B0-----:R-:W-:Y:S01]  /*0320*/  @!P0 LDS R6, [R10+0x4] ;  /* 0x000004000a068984 */ /* 0x001fe20000000800 */
[----:B------:R-:W-:-:S02]  /*0330*/  @!P2 LEA R11, R11, UR4, 0x2 ;  /* 0x000000040b0bac11 */ /* 0x000fc4000f8e10ff */
[----:B------:R-:W-:Y:S01]  /*0340*/  @!P2 LEA.HI R12, R12, R12, RZ, 0x1b ;  /* 0x0000000c0c0ca211 */ /* 0x000fe200078fd8ff */
[----:B------:R-:W0:Y:S03]  /*0350*/  @!P0 LDS R7, [R10+0xc] ;  /* 0x00000c000a078984 */ /* 0x000e260000000800 */
[----:B------:R-:W-:Y:S01]  /*0360*/  @!P2 LEA R12, R12, UR4, 0x2 ;  /* 0x000000040c0cac11 */ /* 0x000fe2000f8e10ff */
[----:B0-----:R-:W-:-:S05]  /*0370*/  @!P0 IMAD.IADD R7, R6, 0x1, R7 ;  /* 0x0000000106078824 */ /* 0x001fca00078e0207 */
[----:B------:R0:W-:Y:S01]  /*0380*/  @!P0 STS [R10+0xc], R7 ;  /* 0x00000c070a008388 */ /* 0x0001e20000000800 */
[----:B------:R-:W-:Y:S01]  /*0390*/  BAR.SYNC.DEFER_BLOCKING 0x0 ;  /* 0x0000000000007b1d */ /* 0x000fe20000010000 */
[----:B0-----:R-:W-:-:S05]  /*03a0*/  @!P3 IMAD R10, R0, 0x20, R0 ;  /* 0x00000020000ab824 */ /* 0x001fca00078e0200 */
[----:B------:R-:W-:Y:S01]  /*03b0*/  @!P3 LEA R10, R10, UR4, 0x2 ;  /* 0x000000040a0abc11 */ /* 0x000fe2000f8e10ff */
[----:B------:R-:W-:Y:S04]  /*03c0*/  @!P1 LDS R6, [R8+0xc] ;  /* 0x00000c0008069984 */ /* 0x000fe80000000800 */
[----:B------:R-:W0:Y:S02]  /*03d0*/  @!P1 LDS R9, [R8+0x1c] ;  /* 0x00001c0008099984 */ /* 0x000e240000000800 */
[----:B0-----:R-:W-:-:S05]  /*03e0*/  @!P1 IMAD.IADD R9, R6, 0x1, R9 ;  /* 0x0000000106099824 */ /* 0x001fca00078e0209 */
[----:B------:R0:W-:Y:S01]  /*03f0*/  @!P1 STS [R8+0x1c], R9 ;  /* 0x00001c0908009388 */ /* 0x0001e20000000800 */
[----:B------:R-:W-:Y:S01]  /*0400*/  BAR.SYNC.DEFER_BLOCKING 0x0 ;  /* 0x0000000000007b1d */ /* 0x000fe20000010000 */
[----:B0-----:R-:W-:-:S05]  /*0410*/  @!P4 IMAD.SHL.U32 R9, R0, 0x40, RZ ;  /* 0x000000400009c824 */ /* 0x001fca00078e00ff */
[----:B------:R-:W-:-:S04]  /*0420*/  @!P4 LEA.HI R9, R9, R9, RZ, 0x1b ;  /* 0x000000090909c211 */ /* 0x000fc800078fd8ff */
[----:B------:R-:W-:Y:S01]  /*0430*/  @!P4 LEA R9, R9, UR4, 0x2 ;  /* 0x000000040909cc11 */ /* 0x000fe2000f8e10ff */
[----:B------:R-:W-:Y:S04]  /*0440*/  @!P2 LDS R6, [R11+0x1c] ;  /* 0x00001c000b06a984 */ /* 0x000fe80000000800 */
[----:B------:R-:W0:Y:S02]  /*0450*/  @!P2 LDS R7, [R11+0x3c] ;  /* 0x00003c000b07a984 */ /* 0x000e240000000800 */
[----:B0-----:R-:W-:-:S05]  /*0460*/  @!P2 IMAD.IADD R6, R6, 0x1, R7 ;  /* 0x000000010606a824 */ /* 0x001fca00078e0207 */
[----:B------:R-:W-:Y:S01]  /*0470*/  @!P2 STS [R11+0x3c], R6 ;  /* 0x00003c060b00a388 */ /* 0x000fe20000000800 */
[----:B------:R-:W-:Y:S06]  /*0480*/  BAR.SYNC.DEFER_BLOCKING 0x0 ;  /* 0x0000000000007b1d */ /* 0x000fec0000010000 */
[----:B------:R-:W-:Y:S04]  /*0490*/  @!P3 LDS R7, [R10+0x3c] ;  /* 0x00003c000a07b984 */ /* 0x000fe80000000800 */
[----:B------:R-:W0:Y:S02]  /*04a0*/  @!P3 LDS R8, [R10+0x7c] ;  /* 0x00007c000a08b984 */ /* 0x000e240000000800 */
[----:B0-----:R-:W-:-:S02]  /*04b0*/  @!P3 IMAD.IADD R7, R7, 0x1, R8 ;  /* 0x000000010707b824 */ /* 0x001fc400078e0208 */
[----:B------:R-:W-:-:S03]  /*04c0*/  @!P5 IMAD.SHL.U32 R8, R0, 0x80, RZ ;  /* 0x000000800008d824 */ /* 0x000fc600078e00ff */
[----:B------:R-:W-:Y:S02]  /*04d0*/  @!P3 STS [R10+0x7c], R7 ;  /* 0x00007c070a00b388 */ /* 0x000fe40000000800 */
[----:B------:R-:W-:Y:S01]  /*04e0*/  @!P5 LEA.HI R8, R8, R8, RZ, 0x1b ;  /* 0x000000080808d211 */ /* 0x000fe200078fd8ff */
[----:B------:R-:W-:Y:S03]  /*04f0*/  BAR.SYNC.DEFER_BLOCKING 0x0 ;  /* 0x0000000000007b1d */ /* 0x000fe60000010000 */
[----:B------:R-:W-:-:S03]  /*0500*/  @!P5 LEA R8, R8, UR4, 0x2 ;  /* 0x000000040808dc11 */ /* 0x000fc6000f8e10ff */
[----:B------:R-:W-:Y:S04]  /*0510*/  @!P4 LDS R6, [R9+0x7c] ;  /* 0x00007c000906c984 */ /* 0x000fe80000000800 */
[----:B------:R-:W0:Y:S02]  /*0520*/  @!P4 LDS R11, [R9+0x100] ;  /* 0x00010000090bc984 */ /* 0x000e240000000800 */
[----:B0-----:R-:W-:-:S05]  /*0530*/  @!P4 IMAD.IADD R6, R6, 0x1, R11 ;  /* 0x000000010606c824 */ /* 0x001fca00078e020b */
[----:B------:R-:W-:Y:S01]  /*0540*/  @!P4 STS [R9+0x100], R6 ;  /* 0x000100060900c388 */ /* 0x000fe20000000800 */
[----:B------:R-:W-:Y:S06]  /*0550*/  BAR.SYNC.DEFER_BLOCKING 0x0 ;  /* 0x0000000000007b1d */ /* 0x000fec0000010000 */
[----:B------:R-:W-:Y:S04]  /*0560*/  @!P5 LDS R7, [R8+0x100] ;  /* 0x000100000807d984 */ /* 0x000fe80000000800 */
[----:B------:R-:W0:Y:S02]  /*0570*/  @!P5 LDS R10, [R8+0x208] ;  /* 0x00020800080ad984 */ /* 0x000e240000000800 */
[----:B0-----:R-:W-:-:S05]  /*0580*/  @!P5 IMAD.IADD R7, R7, 0x1, R10 ;  /* 0x000000010707d824 */ /* 0x001fca00078e020a */
[----:B------:R0:W-:Y:S01]  /*0590*/  @!P5 STS [R8+0x208], R7 ;  /* 0x000208070800d388 */ /* 0x0001e20000000800 */
[----:B------:R-:W-:Y:S01]  /*05a0*/  BAR.SYNC.DEFER_BLOCKING 0x0 ;  /* 0x0000000000007b1d */ /* 0x000fe20000010000 */
[----:B0-----:R-:W-:-:S05]  /*05b0*/  @!P5 IMAD.SHL.U32 R8, R0, 0x80, RZ ;  /* 0x000000800008d824 */ /* 0x001fca00078e00ff */
[----:B------:R-:W-:Y:S01]  /*05c0*/  @!P5 LEA.HI R8, R8, R8, RZ, 0x1b ;  /* 0x000000080808d211 */ /* 0x000fe200078fd8ff */
[----:B------:R-:W-:Y:S04]  /*05d0*/  @!P6 LDS R10, [UR4+0x208] ;  /* 0x00020804ff0ae984 */ /* 0x000fe80008000800 */
[----:B------:R-:W0:Y:S02]  /*05e0*/  @!P6 LDS R11, [UR4+0x418] ;  /* 0x00041804ff0be984 */ /* 0x000e240008000800 */
[----:B0-----:R-:W-:Y:S02]  /*05f0*/  @!P6 IMAD.IADD R10, R10, 0x1, R11 ;  /* 0x000000010a0ae824 */ /* 0x001fe400078e020b */
[----:B------:R-:W-:-:S03]  /*0600*/  @!P4 IMAD.SHL.U32 R11, R0, 0x40, RZ ;  /* 0x00000040000bc824 */ /* 0x000fc600078e00ff */
[----:B------:R0:W-:Y:S02]  /*0610*/  @!P6 STS [UR4+0x418], R10 ;  /* 0x0004180aff00e988 */ /* 0x0001e40008000804 */
[----:B------:R-:W-:Y:S01]  /*0620*/  @!P4 LEA.HI R11, R11, R11, RZ, 0x1b ;  /* 0x0000000b0b0bc211 */ /* 0x000fe200078fd8ff */
[----:B------:R-:W-:Y:S03]  /*0630*/  BAR.SYNC.DEFER_BLOCKING 0x0 ;  /* 0x0000000000007b1d */ /* 0x000fe60000010000 */
[----:B------:R-:W-:Y:S02]  /*0640*/  @!P4 LEA R11, R11, UR4, 0x2 ;  /* 0x000000040b0bcc11 */ /* 0x000fe4000f8e10ff */
[----:B0-----:R-:W-:Y:S01]  /*0650*/  @!P5 LEA R10, R8, UR4, 0x2 ;  /* 0x00000004080adc11 */ /* 0x001fe2000f8e10ff */
[----:B------:R-:W-:Y:S02]  /*0660*/  @!P6 STS [UR4+0x418], RZ ;  /* 0x000418ffff00e988 */ /* 0x000fe40008000804 */
[----:B------:R-:W-:Y:S06]  /*0670*/  BAR.SYNC.DEFER_BLOCKING 0x0 ;  /* 0x0000000000007b1d */ /* 0x000fec0000010000 */
[----:B------:R-:W-:Y:S04]  /*0680*/  @!P6 LDS R6, [UR4+0x208] ;  /* 0x00020804ff06e984 */ /* 0x000fe80008000800 */
[----:B------:R-:W0:Y:S02]  /*0690*/  @!P6 LDS R7, [UR4+0x418] ;  /* 0x00041804ff07e984 */ /* 0x000e240008000800 */
[----:B0-----:R-:W-:-:S02]  /*06a0*/  @!P6 IMAD.IADD R6, R6, 0x1, R7 ;  /* 0x000000010606e824 */ /* 0x001fc400078e0207 */
[----:B------:R-:W-:Y:S04]  /*06b0*/  @!P6 STS [UR4+0x208], R7 ;  /* 0x00020807ff00e988 */ /* 0x000fe80008000804 */
[----:B------:R-:W-:Y:S01]  /*06c0*/  @!P6 STS [UR4+0x418], R6 ;  /* 0x00041806ff00e988 */ /* 0x000fe20008000804 */
[----:B------:R-:W-:Y:S06]  /*06d0*/  BAR.SYNC.DEFER_BLOCKING 0x0 ;  /* 0x0000000000007b1d */ /* 0x000fec0000010000 */
[----:B------:R-:W-:Y:S04]  /*06e0*/  @!P5 LDS R8, [R10+0x100] ;  /* 0x000100000a08d984 */ /* 0x000fe80000000800 */
[----:B------:R-:W0:Y:S02]  /*06f0*/  @!P5 LDS R9, [R10+0x208] ;  /* 0x000208000a09d984 */ /* 0x000e240000000800 */
[----:B0-----:R-:W-:-:S02]  /*0700*/  @!P5 IMAD.IADD R8, R8, 0x1, R9 ;  /* 0x000000010808d824 */ /* 0x001fc400078e0209 */
[----:B------:R-:W-:Y:S04]  /*0710*/  @!P5 STS [R10+0x100], R9 ;  /* 0x000100090a00d388 */ /* 0x000fe80000000800 */
[----:B------:R-:W-:Y:S01]  /*0720*/  @!P5 STS [R10+0x208], R8 ;  /* 0x000208080a00d388 */ /* 0x000fe20000000800 */
[----:B------:R-:W-:Y:S06]  /*0730*/  BAR.SYNC.DEFER_BLOCKING 0x0 ;  /* 0x0000000000007b1d */ /* 0x000fec0000010000 */
[----:B------:R-:W-:Y:S04]  /*0740*/  @!P4 LDS R6, [R11+0x7c] ;  /* 0x00007c000b06c984 */ /* 0x000fe80000000800 */
[----:B------:R-:W0:Y:S02]  /*0750*/  @!P4 LDS R7, [R11+0x100] ;  /* 0x000100000b07c984 */ /* 0x000e240000000800 */
[----:B0-----:R-:W-:-:S02]  /*0760*/  @!P4 IMAD.IADD R6, R6, 0x1, R7 ;  /* 0x000000010606c824 */ /* 0x001fc400078e0207 */
[----:B------:R0:W-:Y:S04]  /*0770*/  @!P4 STS [R11+0x7c], R7 ;  /* 0x00007c070b00c388 */ /* 0x0001e80000000800 */
[----:B------:R0:W-:Y:S01]  /*0780*/  @!P4 STS [R11+0x100], R6 ;  /* 0x000100060b00c388 */ /* 0x0001e20000000800 */
[----:B------:R-:W-:Y:S06]  /*0790*/  BAR.SYNC.DEFER_BLOCKING 0x0 ;  /* 0x0000000000007b1d */ /* 0x000fec0000010000 */
[----:B------:R-:W-:Y:S05]  /*07a0*/  @P3 BRA `(.L_x_13) ;  /* 0x0000000000243947 */ /* 0x000fea0003800000 */
[----:B0-----:R-:W-:-:S05]  /*07b0*/  IMAD R6, R0, 0x20, R0 ;  /* 0x0000002000067824 */ /* 0x001fca00078e0200 */
[----:B------:R-:W-:-:S05]  /*07c0*/  LEA R8, R6, UR4, 0x2 ;  /* 0x0000000406087c11 */ /* 0x000fca000f8e10ff */
[----:B------:R-:W-:Y:S04]  /*07d0*/  LDS R6, [R8+0x3c] ;  /* 0x00003c0008067984 */ /* 0x000fe80000000800 */
[----:B------:R-:W0:Y:S04]  /*07e0*/  LDS R7, [R8+0x7c] ;  /* 0x00007c0008077984 */ /* 0x000e280000000800 */
[----:B------:R-:W1:Y:S01]  /*07f0*/  LDS R9, [R8+0x3c] ;  /* 0x00003c0008097984 */ /* 0x000e620000000800 */
[----:B0-----:R-:W-:-:S04]  /*0800*/  IMAD.IADD R6, R6, 0x1, R7 ;  /* 0x0000000106067824 */ /* 0x001fc800078e0207 */
[----:B-1----:R-:W-:Y:S01]  /*0810*/  IMAD.IADD R9, R6, 0x1, -R9 ;  /* 0x0000000106097824 */ /* 0x002fe200078e0a09 */
[----:B------:R1:W-:Y:S04]  /*0820*/  STS [R8+0x7c], R6 ;  /* 0x00007c0608007388 */ /* 0x0003e80000000800 */
[----:B------:R1:W-:Y:S02]  /*0830*/  STS [R8+0x3c], R9 ;  /* 0x00003c0908007388 */ /* 0x0003e40000000800 */
.L_x_13:
[----:B------:R-:W-:Y:S05]  /*0840*/  BSYNC.RECONVERGENT B0 ;  /* 0x0000000000007941 */ /* 0x000fea0003800200 */
.L_x_12:
[----:B------:R-:W-:Y:S01]  /*0850*/  BAR.SYNC.DEFER_BLOCKING 0x0 ;  /* 0x0000000000007b1d */ /* 0x000fe20000010000 */
[C---:B-1----:R-:W-:Y:S01]  /*0860*/  @!P1 IMAD.SHL.U32 R8, R0.reuse, 0x8, RZ ;  /* 0x0000000800089824 */ /* 0x042fe200078e00ff */
[C---:B------:R-:W-:Y:S01]  /*0870*/  ISETP.GT.U32.AND P3, PT, R0.reuse, 0x7f, PT ;  /* 0x0000007f0000780c */ /* 0x040fe20003f64070 */
[----:B0-----:R-:W-:-:S03]  /*0880*/  @!P0 IMAD.SHL.U32 R11, R0, 0x4, RZ ;  /* 0x00000004000b8824 */ /* 0x001fc600078e00ff */
[----:B------:R-:W-:Y:S01]  /*0890*/  @!P1 LEA.HI R8, R8, R8, RZ, 0x1b ;  /* 0x0000000808089211 */ /* 0x000fe200078fd8ff */
[----:B------:R-:W-:Y:S01]  /*08a0*/  BSSY.RECONVERGENT B0, `(.L_x_14) ;  /* 0x0000023000007945 */ /* 0x000fe20003800200 */
[----:B------:R-:W-:Y:S02]  /*08b0*/  @!P0 LEA.HI R11, R11, R11, RZ, 0x1b ;  /* 0x0000000b0b0b8211 */ /* 0x000fe400078fd8ff */
[----:B------:R-:W-:Y:S02]  /*08c0*/  @!P1 LEA R10, R8, UR4, 0x2 ;  /* 0x00000004080a9c11 */ /* 0x000fe4000f8e10ff */
[----:B------:R-:W-:Y:S01]  /*08d0*/  @!P0 LEA R11, R11, UR4, 0x2 ;  /* 0x000000040b0b8c11 */ /* 0x000fe2000f8e10ff */
        /* <DEDUP_REMOVED lines=19> */
[----:B0-----:R-:W-:-:S05]  /*0a10*/  IMAD.SHL.U32 R7, R0, 0x2, RZ ;  /* 0x0000000200077824 */ /* 0x001fca00078e00ff */
[-C--:B------:R-:W-:Y:S02]  /*0a20*/  LEA.HI R0, R0, R7.reuse, RZ, 0x1c ;  /* 0x0000000700007211 */ /* 0x080fe400078fe0ff */
[----:B------:R-:W-:Y:S02]  /*0a30*/  LEA.HI R7, R7, R7, RZ, 0x1b ;  /* 0x0000000707077211 */ /* 0x000fe400078fd8ff */
[----:B------:R-:W-:Y:S02]  /*0a40*/  LEA R6, R0, UR4, 0x2 ;  /* 0x0000000400067c11 */ /* 0x000fe4000f8e10ff */
[----:B------:R-:W-:-:S03]  /*0a50*/  LEA R9, R7, UR4, 0x2 ;  /* 0x0000000407097c11 */ /* 0x000fc6000f8e10ff */
[----:B------:R-:W-:Y:S04]  /*0a60*/  LDS R0, [R6] ;  /* 0x0000000006007984 */ /* 0x000fe80000000800 */
[----:B------:R-:W0:Y:S02]  /*0a70*/  LDS R7, [R9+0x4] ;  /* 0x0000040009077984 */ /* 0x000e240000000800 */
[----:B0-----:R-:W-:-:S05]  /*0a80*/  IMAD.IADD R0, R0, 0x1, R7 ;  /* 0x0000000100007824 */ /* 0x001fca00078e0207 */
[----:B------:R-:W-:Y:S04]  /*0a90*/  STS [R9+0x4], R0 ;  /* 0x0000040009007388 */ /* 0x000fe80000000800 */
[----:B------:R-:W0:Y:S02]  /*0aa0*/  LDS R7, [R6] ;  /* 0x0000000006077984 */ /* 0x000e240000000800 */
[----:B0-----:R-:W-:-:S05]  /*0ab0*/  IMAD.IADD R7, R0, 0x1, -R7 ;  /* 0x0000000100077824 */ /* 0x001fca00078e0a07 */
[----:B------:R1:W-:Y:S02]  /*0ac0*/  STS [R6], R7 ;  /* 0x0000000706007388 */ /* 0x0003e40000000800 */
.L_x_15:
[----:B------:R-:W-:Y:S05]  /*0ad0*/  BSYNC.RECONVERGENT B0 ;  /* 0x0000000000007941 */ /* 0x000fea0003800200 */
.L_x_14:
[----:B------:R-:W-:Y:S06]  /*0ae0*/  BAR.SYNC.DEFER_BLOCKING 0x0 ;  /* 0x0000000000007b1d */ /* 0x000fec0000010000 */
[----:B01----:R-:W0:Y:S04]  /*0af0*/  LDS R7, [R4] ;  /* 0x0000000004077984 */ /* 0x003e280000000800 */
[----:B------:R-:W1:Y:S04]  /*0b00*/  LDS R5, [R5+0x200] ;  /* 0x0002000005057984 */ /* 0x000e680000000800 */
[----:B0-----:R-:W-:Y:S04]  /*0b10*/  STG.E desc[UR6][R2.64], R7 ;  /* 0x0000000702007986 */ /* 0x001fe8000c101906 */
[----:B-1----:R-:W-:Y:S01]  /*0b20*/  STG.E desc[UR6][R2.64+0x200], R5 ;  /* 0x0002000502007986 */ /* 0x002fe2000c101906 */
[----:B------:R-:W-:Y:S06]  /*0b30*/  BAR.SYNC.DEFER_BLOCKING 0x0 ;  /* 0x0000000000007b1d */ /* 0x000fec0000010000 */
[----:B------:R-:W-:Y:S05]  /*0b40*/  EXIT ;  /* 0x000000000000794d */ /* 0x000fea0003800000 */
.L_x_16:
        /* <DEDUP_REMOVED lines=11> */
.L_x_19:


//--------------------- .nv.shared.reserved.0     --------------------------
	.section	.nv.shared.reserved.0,"aw",@nobits
	.weak		__nv_reservedSMEM_offset_0_alias
	.size		__nv_reservedSMEM_offset_0_alias, 0, 64
	.other		__nv_reservedSMEM_offset_0_alias,@"STO_CUDA_RESERVED_SHARED STV_DEFAULT"
__nv_reservedSMEM_offset_0_alias:
	.zero		0
	.zero		64


//--------------------- .nv.shared._Z15scan_kern_bs128Pj --------------------------
	.section	.nv.shared._Z15scan_kern_bs128Pj,"aw",@nobits
	.sectionflags	@""
	.align	4
.nv.shared._Z15scan_kern_bs128Pj:
	.zero		3072


//--------------------- .nv.constant0._Z12sort256_kernPhS_iPj --------------------------
	.section	.nv.constant0._Z12sort256_kernPhS_iPj,"a",@progbits
	.sectionflags	@""
	.align	4
.nv.constant0._Z12sort256_kernPhS_iPj:
	.zero		928


//--------------------- .nv.constant0._Z12hist256_kernPhiPj --------------------------
	.section	.nv.constant0._Z12hist256_kernPhiPj,"a",@progbits
	.sectionflags	@""
	.align	4
.nv.constant0._Z12hist256_kernPhiPj:
	.zero		920


//--------------------- .nv.constant0._Z15scan_kern_bs128Pj --------------------------
	.section	.nv.constant0._Z15scan_kern_bs128Pj,"a",@progbits
	.sectionflags	@""
	.align	4
.nv.constant0._Z15scan_kern_bs128Pj:
	.zero		904


//--------------------- SYMBOLS --------------------------

	.type		.nv.reservedSmem.offset0,@object
	.size		.nv.reservedSmem.offset0,0x4
	.type		.nv.reservedSmem.cap,@object
	.size		.nv.reservedSmem.cap,0x4
